//
// Generated by NVIDIA NVVM Compiler
//
// Compiler Build ID: CL-36424714
// Cuda compilation tools, release 13.0, V13.0.88
// Based on NVVM 20.0.0
//

.version 9.0
.target sm_100
.address_size 64

	// .globl	_Z14fft3dxx_kernelPiS_iiii
.extern .func  (.param .b32 func_retval0) vprintf
(
	.param .b64 vprintf_param_0,
	.param .b64 vprintf_param_1
)
;
.global .align 1 .b8 $str[86] = {116, 105, 100, 32, 58, 32, 37, 100, 44, 32, 110, 114, 95, 105, 100, 120, 58, 32, 37, 100, 44, 32, 110, 99, 95, 105, 100, 120, 58, 32, 37, 100, 44, 32, 110, 107, 95, 105, 100, 120, 58, 32, 37, 100, 44, 32, 114, 105, 100, 120, 58, 32, 37, 100, 44, 32, 114, 111, 111, 116, 95, 114, 105, 100, 120, 58, 32, 37, 100, 44, 32, 114, 111, 111, 116, 95, 99, 105, 100, 120, 58, 32, 37, 100, 10};
.global .align 1 .b8 $str$1[50] = {116, 105, 100, 32, 58, 32, 37, 100, 44, 32, 105, 110, 95, 105, 100, 120, 32, 58, 32, 37, 100, 44, 32, 111, 117, 116, 95, 105, 100, 120, 58, 32, 37, 100, 44, 32, 114, 111, 111, 116, 95, 105, 100, 120, 58, 32, 37, 100, 10};
.global .align 1 .b8 $str$2[56] = {116, 105, 100, 32, 58, 32, 37, 100, 44, 32, 110, 114, 95, 105, 100, 120, 58, 32, 37, 100, 44, 32, 110, 99, 95, 105, 100, 120, 58, 32, 37, 100, 44, 32, 110, 107, 95, 105, 100, 120, 58, 32, 37, 100, 44, 32, 114, 105, 100, 120, 58, 32, 37, 100, 10};
.global .align 1 .b8 $str$3[36] = {116, 105, 100, 32, 58, 32, 37, 100, 44, 32, 105, 110, 95, 105, 100, 120, 32, 58, 32, 37, 100, 44, 32, 111, 117, 116, 95, 105, 100, 120, 58, 32, 37, 100, 10};

.visible .entry _Z14fft3dxx_kernelPiS_iiii(
	.param .u64 .ptr .align 1 _Z14fft3dxx_kernelPiS_iiii_param_0,
	.param .u64 .ptr .align 1 _Z14fft3dxx_kernelPiS_iiii_param_1,
	.param .u32 _Z14fft3dxx_kernelPiS_iiii_param_2,
	.param .u32 _Z14fft3dxx_kernelPiS_iiii_param_3,
	.param .u32 _Z14fft3dxx_kernelPiS_iiii_param_4,
	.param .u32 _Z14fft3dxx_kernelPiS_iiii_param_5
)
{
	.local .align 8 .b8 	__local_depot0[32];
	.reg .b64 	%SP;
	.reg .b64 	%SPL;
	.reg .pred 	%p<3>;
	.reg .b16 	%rs<6>;
	.reg .b32 	%r<138>;
	.reg .b64 	%rd<16>;

	mov.u64 	%SPL, __local_depot0;
	cvta.local.u64 	%SP, %SPL;
	ld.param.u64 	%rd2, [_Z14fft3dxx_kernelPiS_iiii_param_1];
	mov.u32 	%r8, %tid.x;
	mov.u32 	%r9, %ntid.x;
	mov.u32 	%r10, %ctaid.x;
	mad.lo.s32 	%r1, %r9, %r10, %r8;
	setp.ne.s32 	%p1, %r1, 0;
	@%p1 bra 	$L__BB0_3;
	mov.b32 	%r137, 1;
	mov.b32 	%r136, 64;
	mov.b32 	%r135, 65536;
	add.u64 	%rd3, %SP, 0;
	mov.u64 	%rd5, $str;
	mov.u64 	%rd7, $str$1;
$L__BB0_2:
	add.s32 	%r14, %r137, -1;
	and.b32  	%r15, %r14, 28;
	mul.lo.s32 	%r16, %r15, 2050;
	and.b32  	%r17, %r16, 8464;
	mul.lo.s32 	%r18, %r15, 32800;
	and.b32  	%r19, %r18, 558080;
	or.b32  	%r20, %r17, %r19;
	mul.lo.s32 	%r21, %r20, 65793;
	shr.u32 	%r22, %r21, 4;
	and.b32  	%r23, %r22, 8355840;
	add.s32 	%r24, %r136, -64;
	and.b32  	%r25, %r24, 31744;
	add.s32 	%r26, %r135, -65536;
	and.b32  	%r27, %r26, 917504;
	shr.u32 	%r28, %r14, 10;
	shr.u32 	%r29, %r25, 10;
	shr.u32 	%r30, %r23, 15;
	cvta.to.local.u64 	%rd4, %rd3;
	st.local.v2.u32 	[%rd4], {%r14, %r25};
	st.local.v2.u32 	[%rd4+8], {%r27, %r28};
	st.local.v2.u32 	[%rd4+16], {%r23, %r29};
	st.local.u32 	[%rd4+24], %r30;
	cvta.global.u64 	%rd6, %rd5;
	{ // callseq 0, 0
	.param .b64 param0;
	st.param.b64 	[param0], %rd6;
	.param .b64 param1;
	st.param.b64 	[param1], %rd3;
	.param .b32 retval0;
	call.uni (retval0), 
	vprintf, 
	(
	param0, 
	param1
	);
	ld.param.b32 	%r31, [retval0];
	} // callseq 0
	add.s32 	%r33, %r27, %r28;
	add.s32 	%r34, %r33, %r25;
	add.s32 	%r35, %r25, %r28;
	add.s32 	%r36, %r35, %r23;
	mul.lo.s32 	%r37, %r23, %r29;
	shr.u32 	%r38, %r37, 5;
	st.local.v2.u32 	[%rd4], {%r14, %r34};
	st.local.v2.u32 	[%rd4+8], {%r36, %r38};
	cvta.global.u64 	%rd8, %rd7;
	{ // callseq 1, 0
	.param .b64 param0;
	st.param.b64 	[param0], %rd8;
	.param .b64 param1;
	st.param.b64 	[param1], %rd3;
	.param .b32 retval0;
	call.uni (retval0), 
	vprintf, 
	(
	param0, 
	param1
	);
	ld.param.b32 	%r39, [retval0];
	} // callseq 1
	add.s32 	%r41, %r137, 2;
	and.b32  	%r42, %r137, 29;
	mul.lo.s32 	%r43, %r42, 2050;
	and.b32  	%r44, %r43, 8464;
	mul.lo.s32 	%r45, %r42, 32800;
	and.b32  	%r46, %r45, 558080;
	or.b32  	%r47, %r44, %r46;
	mul.lo.s32 	%r48, %r47, 65793;
	shr.u32 	%r49, %r48, 4;
	and.b32  	%r50, %r49, 8355840;
	add.s32 	%r51, %r136, -32;
	and.b32  	%r52, %r51, 31744;
	add.s32 	%r53, %r135, -32768;
	and.b32  	%r54, %r53, 950272;
	shr.u32 	%r55, %r52, 10;
	shr.u32 	%r56, %r50, 15;
	st.local.v2.u32 	[%rd4], {%r137, %r52};
	st.local.v2.u32 	[%rd4+8], {%r54, %r28};
	st.local.v2.u32 	[%rd4+16], {%r50, %r55};
	st.local.u32 	[%rd4+24], %r56;
	{ // callseq 2, 0
	.param .b64 param0;
	st.param.b64 	[param0], %rd6;
	.param .b64 param1;
	st.param.b64 	[param1], %rd3;
	.param .b32 retval0;
	call.uni (retval0), 
	vprintf, 
	(
	param0, 
	param1
	);
	ld.param.b32 	%r57, [retval0];
	} // callseq 2
	add.s32 	%r59, %r35, %r54;
	add.s32 	%r60, %r35, %r50;
	mul.lo.s32 	%r61, %r50, %r55;
	shr.u32 	%r62, %r61, 5;
	st.local.v2.u32 	[%rd4], {%r137, %r59};
	st.local.v2.u32 	[%rd4+8], {%r60, %r62};
	{ // callseq 3, 0
	.param .b64 param0;
	st.param.b64 	[param0], %rd8;
	.param .b64 param1;
	st.param.b64 	[param1], %rd3;
	.param .b32 retval0;
	call.uni (retval0), 
	vprintf, 
	(
	param0, 
	param1
	);
	ld.param.b32 	%r63, [retval0];
	} // callseq 3
	add.s32 	%r65, %r137, 1;
	and.b32  	%r66, %r65, 30;
	mul.lo.s32 	%r67, %r66, 2050;
	and.b32  	%r68, %r67, 8464;
	mul.lo.s32 	%r69, %r66, 32800;
	and.b32  	%r70, %r69, 558144;
	or.b32  	%r71, %r68, %r70;
	mul.lo.s32 	%r72, %r71, 65793;
	shr.u32 	%r73, %r72, 4;
	and.b32  	%r74, %r73, 8355840;
	add.s32 	%r75, %r136, 32;
	and.b32  	%r76, %r136, 31744;
	add.s32 	%r77, %r135, 32768;
	and.b32  	%r78, %r135, 983040;
	shr.u32 	%r79, %r76, 10;
	shr.u32 	%r80, %r74, 15;
	st.local.v2.u32 	[%rd4], {%r65, %r76};
	st.local.v2.u32 	[%rd4+8], {%r78, %r28};
	st.local.v2.u32 	[%rd4+16], {%r74, %r79};
	st.local.u32 	[%rd4+24], %r80;
	{ // callseq 4, 0
	.param .b64 param0;
	st.param.b64 	[param0], %rd6;
	.param .b64 param1;
	st.param.b64 	[param1], %rd3;
	.param .b32 retval0;
	call.uni (retval0), 
	vprintf, 
	(
	param0, 
	param1
	);
	ld.param.b32 	%r81, [retval0];
	} // callseq 4
	add.s32 	%r83, %r35, %r78;
	add.s32 	%r84, %r35, %r74;
	mul.lo.s32 	%r85, %r74, %r79;
	shr.u32 	%r86, %r85, 5;
	st.local.v2.u32 	[%rd4], {%r65, %r83};
	st.local.v2.u32 	[%rd4+8], {%r84, %r86};
	{ // callseq 5, 0
	.param .b64 param0;
	st.param.b64 	[param0], %rd8;
	.param .b64 param1;
	st.param.b64 	[param1], %rd3;
	.param .b32 retval0;
	call.uni (retval0), 
	vprintf, 
	(
	param0, 
	param1
	);
	ld.param.b32 	%r87, [retval0];
	} // callseq 5
	and.b32  	%r89, %r41, 31;
	mul.lo.s32 	%r90, %r89, 2050;
	and.b32  	%r91, %r90, 8464;
	mul.lo.s32 	%r92, %r89, 32800;
	and.b32  	%r93, %r92, 558144;
	or.b32  	%r94, %r91, %r93;
	mul.lo.s32 	%r95, %r94, 65793;
	shr.u32 	%r96, %r95, 4;
	and.b32  	%r97, %r96, 8355840;
	and.b32  	%r98, %r75, 31744;
	and.b32  	%r99, %r77, 1015808;
	shr.u32 	%r100, %r98, 10;
	shr.u32 	%r101, %r97, 15;
	st.local.v2.u32 	[%rd4], {%r41, %r98};
	st.local.v2.u32 	[%rd4+8], {%r99, %r28};
	st.local.v2.u32 	[%rd4+16], {%r97, %r100};
	st.local.u32 	[%rd4+24], %r101;
	{ // callseq 6, 0
	.param .b64 param0;
	st.param.b64 	[param0], %rd6;
	.param .b64 param1;
	st.param.b64 	[param1], %rd3;
	.param .b32 retval0;
	call.uni (retval0), 
	vprintf, 
	(
	param0, 
	param1
	);
	ld.param.b32 	%r102, [retval0];
	} // callseq 6
	add.s32 	%r104, %r59, 65536;
	add.s32 	%r105, %r35, %r97;
	mul.lo.s32 	%r106, %r97, %r100;
	shr.u32 	%r107, %r106, 5;
	st.local.v2.u32 	[%rd4], {%r41, %r104};
	st.local.v2.u32 	[%rd4+8], {%r105, %r107};
	{ // callseq 7, 0
	.param .b64 param0;
	st.param.b64 	[param0], %rd8;
	.param .b64 param1;
	st.param.b64 	[param1], %rd3;
	.param .b32 retval0;
	call.uni (retval0), 
	vprintf, 
	(
	param0, 
	param1
	);
	ld.param.b32 	%r108, [retval0];
	} // callseq 7
	add.s32 	%r137, %r137, 4;
	add.s32 	%r136, %r136, 128;
	add.s32 	%r135, %r135, 131072;
	setp.ne.s32 	%p2, %r41, 2047;
	@%p2 bra 	$L__BB0_2;
$L__BB0_3:
	ld.param.u64 	%rd15, [_Z14fft3dxx_kernelPiS_iiii_param_0];
	cvta.to.global.u64 	%rd9, %rd2;
	cvta.to.global.u64 	%rd10, %rd15;
	shr.s32 	%r110, %r1, 31;
	shr.u32 	%r111, %r110, 27;
	add.s32 	%r112, %r1, %r111;
	and.b32  	%r113, %r112, -32;
	sub.s32 	%r114, %r1, %r113;
	shl.b32 	%r115, %r114, 15;
	shr.u32 	%r116, %r110, 22;
	add.s32 	%r117, %r1, %r116;
	shr.s32 	%r118, %r117, 10;
	and.b32  	%r119, %r117, 64512;
	sub.s32 	%r120, %r1, %r119;
	cvt.u16.u32 	%rs1, %r120;
	shr.s16 	%rs2, %rs1, 15;
	shr.u16 	%rs3, %rs2, 11;
	add.s16 	%rs4, %rs1, %rs3;
	shr.s16 	%rs5, %rs4, 5;
	mul.wide.s16 	%r121, %rs5, 1024;
	mul.lo.s32 	%r122, %r114, 2050;
	and.b32  	%r123, %r122, 139536;
	mul.lo.s32 	%r124, %r114, 32800;
	and.b32  	%r125, %r124, 558144;
	or.b32  	%r126, %r123, %r125;
	mul.lo.s32 	%r127, %r126, 65793;
	shr.u32 	%r128, %r127, 4;
	and.b32  	%r129, %r128, 8355840;
	add.s32 	%r130, %r115, %r118;
	add.s32 	%r131, %r130, %r121;
	mul.wide.s32 	%rd11, %r131, 4;
	add.s64 	%rd12, %rd9, %rd11;
	ld.global.u32 	%r132, [%rd12];
	add.s32 	%r133, %r121, %r118;
	add.s32 	%r134, %r133, %r129;
	mul.wide.s32 	%rd13, %r134, 4;
	add.s64 	%rd14, %rd10, %rd13;
	st.global.u32 	[%rd14], %r132;
	ret;

}
	// .globl	_Z14fft3dxy_kernelPiS_iiii
.visible .entry _Z14fft3dxy_kernelPiS_iiii(
	.param .u64 .ptr .align 1 _Z14fft3dxy_kernelPiS_iiii_param_0,
	.param .u64 .ptr .align 1 _Z14fft3dxy_kernelPiS_iiii_param_1,
	.param .u32 _Z14fft3dxy_kernelPiS_iiii_param_2,
	.param .u32 _Z14fft3dxy_kernelPiS_iiii_param_3,
	.param .u32 _Z14fft3dxy_kernelPiS_iiii_param_4,
	.param .u32 _Z14fft3dxy_kernelPiS_iiii_param_5
)
{
	.reg .b32 	%r<42>;
	.reg .b64 	%rd<9>;

	ld.param.u64 	%rd1, [_Z14fft3dxy_kernelPiS_iiii_param_0];
	ld.param.u64 	%rd2, [_Z14fft3dxy_kernelPiS_iiii_param_1];
	cvta.to.global.u64 	%rd3, %rd1;
	cvta.to.global.u64 	%rd4, %rd2;
	mov.u32 	%r1, %tid.x;
	mov.u32 	%r2, %ntid.x;
	mov.u32 	%r3, %ctaid.x;
	mad.lo.s32 	%r4, %r2, %r3, %r1;
	shr.s32 	%r5, %r4, 31;
	shr.u32 	%r6, %r5, 27;
	add.s32 	%r7, %r4, %r6;
	shr.s32 	%r8, %r7, 31;
	shr.u32 	%r9, %r8, 22;
	shr.s32 	%r10, %r7, 5;
	add.s32 	%r11, %r10, %r9;
	and.b32  	%r12, %r11, -1024;
	sub.s32 	%r13, %r10, %r12;
	and.b32  	%r14, %r7, -32;
	sub.s32 	%r15, %r4, %r14;
	shl.b32 	%r16, %r15, 10;
	shr.u32 	%r17, %r5, 17;
	add.s32 	%r18, %r4, %r17;
	shr.s32 	%r19, %r18, 15;
	and.b32  	%r20, %r18, -32768;
	mul.lo.s32 	%r21, %r15, 2050;
	and.b32  	%r22, %r21, 139536;
	shr.u32 	%r23, %r5, 22;
	add.s32 	%r24, %r4, %r23;
	shr.s32 	%r25, %r24, 10;
	shr.u32 	%r26, %r25, 27;
	add.s32 	%r27, %r25, %r26;
	and.b32  	%r28, %r27, 1048544;
	sub.s32 	%r29, %r25, %r28;
	mul.lo.s32 	%r30, %r29, 32800;
	and.b32  	%r31, %r30, 558144;
	or.b32  	%r32, %r31, %r22;
	mul.lo.s32 	%r33, %r32, 65793;
	shr.u32 	%r34, %r33, 4;
	and.b32  	%r35, %r34, 8355840;
	add.s32 	%r36, %r13, %r16;
	add.s32 	%r37, %r36, %r20;
	mul.wide.s32 	%rd5, %r37, 4;
	add.s64 	%rd6, %rd4, %rd5;
	ld.global.u32 	%r38, [%rd6];
	shl.b32 	%r39, %r19, 10;
	add.s32 	%r40, %r39, %r13;
	add.s32 	%r41, %r40, %r35;
	mul.wide.s32 	%rd7, %r41, 4;
	add.s64 	%rd8, %rd3, %rd7;
	st.global.u32 	[%rd8], %r38;
	ret;

}
	// .globl	_Z14fft3dyx_kernelPiS_iiii
.visible .entry _Z14fft3dyx_kernelPiS_iiii(
	.param .u64 .ptr .align 1 _Z14fft3dyx_kernelPiS_iiii_param_0,
	.param .u64 .ptr .align 1 _Z14fft3dyx_kernelPiS_iiii_param_1,
	.param .u32 _Z14fft3dyx_kernelPiS_iiii_param_2,
	.param .u32 _Z14fft3dyx_kernelPiS_iiii_param_3,
	.param .u32 _Z14fft3dyx_kernelPiS_iiii_param_4,
	.param .u32 _Z14fft3dyx_kernelPiS_iiii_param_5
)
{
	.reg .b32 	%r<31>;
	.reg .b64 	%rd<9>;

	ld.param.u64 	%rd1, [_Z14fft3dyx_kernelPiS_iiii_param_0];
	ld.param.u64 	%rd2, [_Z14fft3dyx_kernelPiS_iiii_param_1];
	cvta.to.global.u64 	%rd3, %rd1;
	cvta.to.global.u64 	%rd4, %rd2;
	mov.u32 	%r1, %tid.x;
	mov.u32 	%r2, %ntid.x;
	mov.u32 	%r3, %ctaid.x;
	mad.lo.s32 	%r4, %r2, %r3, %r1;
	shr.s32 	%r5, %r4, 31;
	shr.u32 	%r6, %r5, 27;
	add.s32 	%r7, %r4, %r6;
	shr.s32 	%r8, %r7, 5;
	shr.u32 	%r9, %r8, 27;
	add.s32 	%r10, %r8, %r9;
	and.b32  	%r11, %r10, -32;
	sub.s32 	%r12, %r8, %r11;
	and.b32  	%r13, %r7, -32;
	sub.s32 	%r14, %r4, %r13;
	shl.b32 	%r15, %r14, 5;
	shr.u32 	%r16, %r5, 22;
	add.s32 	%r17, %r4, %r16;
	and.b32  	%r18, %r17, -1024;
	mul.lo.s32 	%r19, %r14, 2050;
	and.b32  	%r20, %r19, 139536;
	mul.lo.s32 	%r21, %r14, 32800;
	and.b32  	%r22, %r21, 558144;
	or.b32  	%r23, %r20, %r22;
	mul.lo.s32 	%r24, %r23, 65793;
	shr.u32 	%r25, %r24, 14;
	and.b32  	%r26, %r25, 8160;
	add.s32 	%r27, %r12, %r18;
	add.s32 	%r28, %r27, %r15;
	mul.wide.s32 	%rd5, %r28, 4;
	add.s64 	%rd6, %rd4, %rd5;
	ld.global.u32 	%r29, [%rd6];
	add.s32 	%r30, %r27, %r26;
	mul.wide.s32 	%rd7, %r30, 4;
	add.s64 	%rd8, %rd3, %rd7;
	st.global.u32 	[%rd8], %r29;
	ret;

}
	// .globl	_Z14fft3dyy_kernelPiS_iiii
.visible .entry _Z14fft3dyy_kernelPiS_iiii(
	.param .u64 .ptr .align 1 _Z14fft3dyy_kernelPiS_iiii_param_0,
	.param .u64 .ptr .align 1 _Z14fft3dyy_kernelPiS_iiii_param_1,
	.param .u32 _Z14fft3dyy_kernelPiS_iiii_param_2,
	.param .u32 _Z14fft3dyy_kernelPiS_iiii_param_3,
	.param .u32 _Z14fft3dyy_kernelPiS_iiii_param_4,
	.param .u32 _Z14fft3dyy_kernelPiS_iiii_param_5
)
{
	.local .align 8 .b8 	__local_depot3[24];
	.reg .b64 	%SP;
	.reg .b64 	%SPL;
	.reg .pred 	%p<3>;
	.reg .b32 	%r<164>;
	.reg .b64 	%rd<17>;

	mov.u64 	%SPL, __local_depot3;
	cvta.local.u64 	%SP, %SPL;
	mov.u32 	%r6, %tid.x;
	mov.u32 	%r7, %ntid.x;
	mov.u32 	%r8, %ctaid.x;
	mad.lo.s32 	%r1, %r7, %r8, %r6;
	setp.ne.s32 	%p1, %r1, 0;
	@%p1 bra 	$L__BB3_3;
	mov.b32 	%r163, 3;
	mov.b32 	%r162, 128;
	add.u64 	%rd3, %SP, 0;
	mov.u64 	%rd5, $str$2;
	mov.u64 	%rd7, $str$3;
$L__BB3_2:
	add.s32 	%r11, %r163, -3;
	and.b32  	%r12, %r11, 24;
	add.s32 	%r13, %r162, -128;
	and.b32  	%r14, %r13, 31744;
	shr.u32 	%r15, %r11, 10;
	mul.lo.s32 	%r16, %r12, 2050;
	and.b32  	%r17, %r16, 8464;
	mul.lo.s32 	%r18, %r12, 32800;
	and.b32  	%r19, %r18, 558080;
	or.b32  	%r20, %r17, %r19;
	mul.lo.s32 	%r21, %r20, 65793;
	shr.u32 	%r22, %r21, 4;
	and.b32  	%r23, %r22, 8355840;
	cvta.to.local.u64 	%rd4, %rd3;
	st.local.v2.u32 	[%rd4], {%r11, %r14};
	st.local.v2.u32 	[%rd4+8], {%r12, %r15};
	st.local.u32 	[%rd4+16], %r23;
	cvta.global.u64 	%rd6, %rd5;
	{ // callseq 8, 0
	.param .b64 param0;
	st.param.b64 	[param0], %rd6;
	.param .b64 param1;
	st.param.b64 	[param1], %rd3;
	.param .b32 retval0;
	call.uni (retval0), 
	vprintf, 
	(
	param0, 
	param1
	);
	ld.param.b32 	%r24, [retval0];
	} // callseq 8
	add.s32 	%r26, %r14, %r15;
	add.s32 	%r27, %r26, %r23;
	st.local.v2.u32 	[%rd4], {%r11, %r11};
	st.local.u32 	[%rd4+8], %r27;
	cvta.global.u64 	%rd8, %rd7;
	{ // callseq 9, 0
	.param .b64 param0;
	st.param.b64 	[param0], %rd8;
	.param .b64 param1;
	st.param.b64 	[param1], %rd3;
	.param .b32 retval0;
	call.uni (retval0), 
	vprintf, 
	(
	param0, 
	param1
	);
	ld.param.b32 	%r28, [retval0];
	} // callseq 9
	add.s32 	%r30, %r163, -2;
	and.b32  	%r31, %r30, 25;
	add.s32 	%r32, %r162, -96;
	and.b32  	%r33, %r32, 31744;
	mul.lo.s32 	%r34, %r31, 2050;
	and.b32  	%r35, %r34, 8464;
	mul.lo.s32 	%r36, %r31, 32800;
	and.b32  	%r37, %r36, 558080;
	or.b32  	%r38, %r35, %r37;
	mul.lo.s32 	%r39, %r38, 65793;
	shr.u32 	%r40, %r39, 4;
	and.b32  	%r41, %r40, 8355840;
	st.local.v2.u32 	[%rd4], {%r30, %r33};
	st.local.v2.u32 	[%rd4+8], {%r31, %r15};
	st.local.u32 	[%rd4+16], %r41;
	{ // callseq 10, 0
	.param .b64 param0;
	st.param.b64 	[param0], %rd6;
	.param .b64 param1;
	st.param.b64 	[param1], %rd3;
	.param .b32 retval0;
	call.uni (retval0), 
	vprintf, 
	(
	param0, 
	param1
	);
	ld.param.b32 	%r42, [retval0];
	} // callseq 10
	add.s32 	%r44, %r26, %r41;
	st.local.v2.u32 	[%rd4], {%r30, %r30};
	st.local.u32 	[%rd4+8], %r44;
	{ // callseq 11, 0
	.param .b64 param0;
	st.param.b64 	[param0], %rd8;
	.param .b64 param1;
	st.param.b64 	[param1], %rd3;
	.param .b32 retval0;
	call.uni (retval0), 
	vprintf, 
	(
	param0, 
	param1
	);
	ld.param.b32 	%r45, [retval0];
	} // callseq 11
	add.s32 	%r47, %r163, -1;
	and.b32  	%r48, %r47, 26;
	add.s32 	%r49, %r162, -64;
	and.b32  	%r50, %r49, 31744;
	mul.lo.s32 	%r51, %r48, 2050;
	and.b32  	%r52, %r51, 8464;
	mul.lo.s32 	%r53, %r48, 32800;
	and.b32  	%r54, %r53, 558144;
	or.b32  	%r55, %r52, %r54;
	mul.lo.s32 	%r56, %r55, 65793;
	shr.u32 	%r57, %r56, 4;
	and.b32  	%r58, %r57, 8355840;
	st.local.v2.u32 	[%rd4], {%r47, %r50};
	st.local.v2.u32 	[%rd4+8], {%r48, %r15};
	st.local.u32 	[%rd4+16], %r58;
	{ // callseq 12, 0
	.param .b64 param0;
	st.param.b64 	[param0], %rd6;
	.param .b64 param1;
	st.param.b64 	[param1], %rd3;
	.param .b32 retval0;
	call.uni (retval0), 
	vprintf, 
	(
	param0, 
	param1
	);
	ld.param.b32 	%r59, [retval0];
	} // callseq 12
	add.s32 	%r61, %r26, %r58;
	st.local.v2.u32 	[%rd4], {%r47, %r47};
	st.local.u32 	[%rd4+8], %r61;
	{ // callseq 13, 0
	.param .b64 param0;
	st.param.b64 	[param0], %rd8;
	.param .b64 param1;
	st.param.b64 	[param1], %rd3;
	.param .b32 retval0;
	call.uni (retval0), 
	vprintf, 
	(
	param0, 
	param1
	);
	ld.param.b32 	%r62, [retval0];
	} // callseq 13
	add.s32 	%r64, %r163, 4;
	and.b32  	%r65, %r163, 27;
	add.s32 	%r66, %r162, -32;
	and.b32  	%r67, %r66, 31744;
	mul.lo.s32 	%r68, %r65, 2050;
	and.b32  	%r69, %r68, 8464;
	mul.lo.s32 	%r70, %r65, 32800;
	and.b32  	%r71, %r70, 558144;
	or.b32  	%r72, %r69, %r71;
	mul.lo.s32 	%r73, %r72, 65793;
	shr.u32 	%r74, %r73, 4;
	and.b32  	%r75, %r74, 8355840;
	st.local.v2.u32 	[%rd4], {%r163, %r67};
	st.local.v2.u32 	[%rd4+8], {%r65, %r15};
	st.local.u32 	[%rd4+16], %r75;
	{ // callseq 14, 0
	.param .b64 param0;
	st.param.b64 	[param0], %rd6;
	.param .b64 param1;
	st.param.b64 	[param1], %rd3;
	.param .b32 retval0;
	call.uni (retval0), 
	vprintf, 
	(
	param0, 
	param1
	);
	ld.param.b32 	%r76, [retval0];
	} // callseq 14
	add.s32 	%r78, %r26, %r75;
	st.local.v2.u32 	[%rd4], {%r163, %r163};
	st.local.u32 	[%rd4+8], %r78;
	{ // callseq 15, 0
	.param .b64 param0;
	st.param.b64 	[param0], %rd8;
	.param .b64 param1;
	st.param.b64 	[param1], %rd3;
	.param .b32 retval0;
	call.uni (retval0), 
	vprintf, 
	(
	param0, 
	param1
	);
	ld.param.b32 	%r79, [retval0];
	} // callseq 15
	add.s32 	%r81, %r163, 1;
	and.b32  	%r82, %r81, 28;
	add.s32 	%r83, %r162, 96;
	and.b32  	%r84, %r162, 31744;
	mul.lo.s32 	%r85, %r82, 2050;
	and.b32  	%r86, %r85, 8464;
	mul.lo.s32 	%r87, %r82, 32800;
	and.b32  	%r88, %r87, 558080;
	or.b32  	%r89, %r86, %r88;
	mul.lo.s32 	%r90, %r89, 65793;
	shr.u32 	%r91, %r90, 4;
	and.b32  	%r92, %r91, 8355840;
	st.local.v2.u32 	[%rd4], {%r81, %r84};
	st.local.v2.u32 	[%rd4+8], {%r82, %r15};
	st.local.u32 	[%rd4+16], %r92;
	{ // callseq 16, 0
	.param .b64 param0;
	st.param.b64 	[param0], %rd6;
	.param .b64 param1;
	st.param.b64 	[param1], %rd3;
	.param .b32 retval0;
	call.uni (retval0), 
	vprintf, 
	(
	param0, 
	param1
	);
	ld.param.b32 	%r93, [retval0];
	} // callseq 16
	add.s32 	%r95, %r26, %r92;
	st.local.v2.u32 	[%rd4], {%r81, %r81};
	st.local.u32 	[%rd4+8], %r95;
	{ // callseq 17, 0
	.param .b64 param0;
	st.param.b64 	[param0], %rd8;
	.param .b64 param1;
	st.param.b64 	[param1], %rd3;
	.param .b32 retval0;
	call.uni (retval0), 
	vprintf, 
	(
	param0, 
	param1
	);
	ld.param.b32 	%r96, [retval0];
	} // callseq 17
	add.s32 	%r98, %r163, 2;
	and.b32  	%r99, %r98, 29;
	add.s32 	%r100, %r162, 32;
	and.b32  	%r101, %r100, 31744;
	mul.lo.s32 	%r102, %r99, 2050;
	and.b32  	%r103, %r102, 8464;
	mul.lo.s32 	%r104, %r99, 32800;
	and.b32  	%r105, %r104, 558080;
	or.b32  	%r106, %r103, %r105;
	mul.lo.s32 	%r107, %r106, 65793;
	shr.u32 	%r108, %r107, 4;
	and.b32  	%r109, %r108, 8355840;
	st.local.v2.u32 	[%rd4], {%r98, %r101};
	st.local.v2.u32 	[%rd4+8], {%r99, %r15};
	st.local.u32 	[%rd4+16], %r109;
	{ // callseq 18, 0
	.param .b64 param0;
	st.param.b64 	[param0], %rd6;
	.param .b64 param1;
	st.param.b64 	[param1], %rd3;
	.param .b32 retval0;
	call.uni (retval0), 
	vprintf, 
	(
	param0, 
	param1
	);
	ld.param.b32 	%r110, [retval0];
	} // callseq 18
	add.s32 	%r112, %r26, %r109;
	st.local.v2.u32 	[%rd4], {%r98, %r98};
	st.local.u32 	[%rd4+8], %r112;
	{ // callseq 19, 0
	.param .b64 param0;
	st.param.b64 	[param0], %rd8;
	.param .b64 param1;
	st.param.b64 	[param1], %rd3;
	.param .b32 retval0;
	call.uni (retval0), 
	vprintf, 
	(
	param0, 
	param1
	);
	ld.param.b32 	%r113, [retval0];
	} // callseq 19
	add.s32 	%r115, %r163, 3;
	and.b32  	%r116, %r115, 30;
	add.s32 	%r117, %r162, 64;
	and.b32  	%r118, %r117, 31744;
	mul.lo.s32 	%r119, %r116, 2050;
	and.b32  	%r120, %r119, 8464;
	mul.lo.s32 	%r121, %r116, 32800;
	and.b32  	%r122, %r121, 558144;
	or.b32  	%r123, %r120, %r122;
	mul.lo.s32 	%r124, %r123, 65793;
	shr.u32 	%r125, %r124, 4;
	and.b32  	%r126, %r125, 8355840;
	st.local.v2.u32 	[%rd4], {%r115, %r118};
	st.local.v2.u32 	[%rd4+8], {%r116, %r15};
	st.local.u32 	[%rd4+16], %r126;
	{ // callseq 20, 0
	.param .b64 param0;
	st.param.b64 	[param0], %rd6;
	.param .b64 param1;
	st.param.b64 	[param1], %rd3;
	.param .b32 retval0;
	call.uni (retval0), 
	vprintf, 
	(
	param0, 
	param1
	);
	ld.param.b32 	%r127, [retval0];
	} // callseq 20
	add.s32 	%r129, %r26, %r126;
	st.local.v2.u32 	[%rd4], {%r115, %r115};
	st.local.u32 	[%rd4+8], %r129;
	{ // callseq 21, 0
	.param .b64 param0;
	st.param.b64 	[param0], %rd8;
	.param .b64 param1;
	st.param.b64 	[param1], %rd3;
	.param .b32 retval0;
	call.uni (retval0), 
	vprintf, 
	(
	param0, 
	param1
	);
	ld.param.b32 	%r130, [retval0];
	} // callseq 21
	and.b32  	%r132, %r64, 31;
	and.b32  	%r133, %r83, 31744;
	mul.lo.s32 	%r134, %r132, 2050;
	and.b32  	%r135, %r134, 8464;
	mul.lo.s32 	%r136, %r132, 32800;
	and.b32  	%r137, %r136, 558144;
	or.b32  	%r138, %r135, %r137;
	mul.lo.s32 	%r139, %r138, 65793;
	shr.u32 	%r140, %r139, 4;
	and.b32  	%r141, %r140, 8355840;
	st.local.v2.u32 	[%rd4], {%r64, %r133};
	st.local.v2.u32 	[%rd4+8], {%r132, %r15};
	st.local.u32 	[%rd4+16], %r141;
	{ // callseq 22, 0
	.param .b64 param0;
	st.param.b64 	[param0], %rd6;
	.param .b64 param1;
	st.param.b64 	[param1], %rd3;
	.param .b32 retval0;
	call.uni (retval0), 
	vprintf, 
	(
	param0, 
	param1
	);
	ld.param.b32 	%r142, [retval0];
	} // callseq 22
	add.s32 	%r144, %r26, %r141;
	st.local.v2.u32 	[%rd4], {%r64, %r64};
	st.local.u32 	[%rd4+8], %r144;
	{ // callseq 23, 0
	.param .b64 param0;
	st.param.b64 	[param0], %rd8;
	.param .b64 param1;
	st.param.b64 	[param1], %rd3;
	.param .b32 retval0;
	call.uni (retval0), 
	vprintf, 
	(
	param0, 
	param1
	);
	ld.param.b32 	%r145, [retval0];
	} // callseq 23
	add.s32 	%r163, %r163, 8;
	add.s32 	%r162, %r162, 256;
	setp.ne.s32 	%p2, %r64, 1048575;
	@%p2 bra 	$L__BB3_2;
$L__BB3_3:
	ld.param.u64 	%rd16, [_Z14fft3dyy_kernelPiS_iiii_param_1];
	ld.param.u64 	%rd15, [_Z14fft3dyy_kernelPiS_iiii_param_0];
	cvta.to.global.u64 	%rd9, %rd16;
	cvta.to.global.u64 	%rd10, %rd15;
	shr.s32 	%r147, %r1, 31;
	shr.u32 	%r148, %r147, 27;
	add.s32 	%r149, %r1, %r148;
	and.b32  	%r150, %r149, -32;
	sub.s32 	%r151, %r1, %r150;
	mul.lo.s32 	%r152, %r151, 2050;
	and.b32  	%r153, %r152, 139536;
	mul.lo.s32 	%r154, %r151, 32800;
	and.b32  	%r155, %r154, 558144;
	or.b32  	%r156, %r153, %r155;
	mul.lo.s32 	%r157, %r156, 65793;
	shr.u32 	%r158, %r157, 19;
	and.b32  	%r159, %r158, 255;
	mul.wide.s32 	%rd11, %r1, 4;
	add.s64 	%rd12, %rd9, %rd11;
	ld.global.u32 	%r160, [%rd12];
	add.s32 	%r161, %r159, %r150;
	mul.wide.s32 	%rd13, %r161, 4;
	add.s64 	%rd14, %rd10, %rd13;
	st.global.u32 	[%rd14], %r160;
	ret;

}


// ===== COMPILED SASS (sm_100) =====

	.target	sm_100

	.elftype	@"ET_EXEC"


//--------------------- .note.nv.tkinfo           --------------------------
	.section	.note.nv.tkinfo,"",@"SHT_NOTE"
	.sectionflags	@"SHF_NOTE_NV_TKINFO"
	.tkinfo
        /*0018*/ 	.word	0x00000002
        /*0030*/ 	.string	""
        /*0030*/ 	.string	"ptxas"
        /*0030*/ 	.string	"Cuda compilation tools, release 13.0, V13.0.88"
        /*0030*/ 	.string	"Build cuda_13.0.r13.0/compiler.36424714_0"
        /*0030*/ 	.string	"-arch sm_100 -m 64 "



//--------------------- .note.nv.cuinfo           --------------------------
	.section	.note.nv.cuinfo,"",@"SHT_NOTE"
	.sectionflags	@"SHF_NOTE_NV_CUINFO"
        /*0018*/ 	.short	0x0002
        /*001a*/ 	.short	0x0064
        /*001c*/ 	.short	0x0082
	.zero		2


//--------------------- .nv.info                  --------------------------
	.section	.nv.info,"",@"SHT_CUDA_INFO"
	.align	4


	//----- nvinfo : EIATTR_REGCOUNT
	.align		4
        /*0000*/ 	.byte	0x04, 0x2f
        /*0002*/ 	.short	(.L_5 - .L_4)
	.align		4
.L_4:
        /*0004*/ 	.word	index@(_Z14fft3dxx_kernelPiS_iiii)
        /*0008*/ 	.word	0x00000025


	//----- nvinfo : EIATTR_FRAME_SIZE
	.align		4
.L_5:
        /*000c*/ 	.byte	0x04, 0x11
        /*000e*/ 	.short	(.L_7 - .L_6)
	.align		4
.L_6:
        /*0010*/ 	.word	index@(_Z14fft3dxx_kernelPiS_iiii)
        /*0014*/ 	.word	0x00000020


	//----- nvinfo : EIATTR_REGCOUNT
	.align		4
.L_7:
        /*0018*/ 	.byte	0x04, 0x2f
        /*001a*/ 	.short	(.L_9 - .L_8)
	.align		4
.L_8:
        /*001c*/ 	.word	index@(_Z14fft3dxy_kernelPiS_iiii)
        /*0020*/ 	.word	0x0000000e


	//----- nvinfo : EIATTR_FRAME_SIZE
	.align		4
.L_9:
        /*0024*/ 	.byte	0x04, 0x11
        /*0026*/ 	.short	(.L_11 - .L_10)
	.align		4
.L_10:
        /*0028*/ 	.word	index@(_Z14fft3dxy_kernelPiS_iiii)
        /*002c*/ 	.word	0x00000000


	//----- nvinfo : EIATTR_REGCOUNT
	.align		4
.L_11:
        /*0030*/ 	.byte	0x04, 0x2f
        /*0032*/ 	.short	(.L_13 - .L_12)
	.align		4
.L_12:
        /*0034*/ 	.word	index@(_Z14fft3dyx_kernelPiS_iiii)
        /*0038*/ 	.word	0x0000000b


	//----- nvinfo : EIATTR_FRAME_SIZE
	.align		4
.L_13:
        /*003c*/ 	.byte	0x04, 0x11
        /*003e*/ 	.short	(.L_15 - .L_14)
	.align		4
.L_14:
        /*0040*/ 	.word	index@(_Z14fft3dyx_kernelPiS_iiii)
        /*0044*/ 	.word	0x00000000


	//----- nvinfo : EIATTR_REGCOUNT
	.align		4
.L_15:
        /*0048*/ 	.byte	0x04, 0x2f
        /*004a*/ 	.short	(.L_17 - .L_16)
	.align		4
.L_16:
        /*004c*/ 	.word	index@(_Z14fft3dyy_kernelPiS_iiii)
        /*0050*/ 	.word	0x00000020


	//----- nvinfo : EIATTR_FRAME_SIZE
	.align		4
.L_17:
        /*0054*/ 	.byte	0x04, 0x11
        /*0056*/ 	.short	(.L_19 - .L_18)
	.align		4
.L_18:
        /*0058*/ 	.word	index@(_Z14fft3dyy_kernelPiS_iiii)
        /*005c*/ 	.word	0x00000018


	//----- nvinfo : EIATTR_MIN_STACK_SIZE
	.align		4
.L_19:
        /*0060*/ 	.byte	0x04, 0x12
        /*0062*/ 	.short	(.L_21 - .L_20)
	.align		4
.L_20:
        /*0064*/ 	.word	index@(_Z14fft3dyy_kernelPiS_iiii)
        /*0068*/ 	.word	0x00000018


	//----- nvinfo : EIATTR_MIN_STACK_SIZE
	.align		4
.L_21:
        /*006c*/ 	.byte	0x04, 0x12
        /*006e*/ 	.short	(.L_23 - .L_22)
	.align		4
.L_22:
        /*0070*/ 	.word	index@(_Z14fft3dyx_kernelPiS_iiii)
        /*0074*/ 	.word	0x00000000


	//----- nvinfo : EIATTR_MIN_STACK_SIZE
	.align		4
.L_23:
        /*0078*/ 	.byte	0x04, 0x12
        /*007a*/ 	.short	(.L_25 - .L_24)
	.align		4
.L_24:
        /*007c*/ 	.word	index@(_Z14fft3dxy_kernelPiS_iiii)
        /*0080*/ 	.word	0x00000000


	//----- nvinfo : EIATTR_MIN_STACK_SIZE
	.align		4
.L_25:
        /*0084*/ 	.byte	0x04, 0x12
        /*0086*/ 	.short	(.L_27 - .L_26)
	.align		4
.L_26:
        /*0088*/ 	.word	index@(_Z14fft3dxx_kernelPiS_iiii)
        /*008c*/ 	.word	0x00000020
.L_27:


//--------------------- .nv.compat                --------------------------
	.section	.nv.compat,"",@"SHT_CUDA_COMPAT_INFO"
	.align	4
        /*0000*/ 	.byte	0x02, 0x09, 0x00, 0x00, 0x02, 0x02, 0x01, 0x00, 0x02, 0x05, 0x05, 0x00, 0x03, 0x07, 0x01, 0x01
        /*0010*/ 	.byte	0x02, 0x03, 0x00, 0x00, 0x02, 0x06, 0x01, 0x00, 0x04, 0x0b, 0x08, 0x00, 0x09, 0x00, 0x00, 0x00
        /*0020*/ 	.byte	0x00, 0x00, 0x00, 0x00


//--------------------- .nv.info._Z14fft3dyy_kernelPiS_iiii --------------------------
	.section	.nv.info._Z14fft3dyy_kernelPiS_iiii,"",@"SHT_CUDA_INFO"
	.sectionflags	@""
	.align	4


	//----- nvinfo : EIATTR_CUDA_API_VERSION
	.align		4
        /*0000*/ 	.byte	0x04, 0x37
        /*0002*/ 	.short	(.L_29 - .L_28)
.L_28:
        /*0004*/ 	.word	0x00000082


	//----- nvinfo : EIATTR_KPARAM_INFO
	.align		4
.L_29:
        /*0008*/ 	.byte	0x04, 0x17
        /*000a*/ 	.short	(.L_31 - .L_30)
.L_30:
        /*000c*/ 	.word	0x00000000
        /*0010*/ 	.short	0x0005
        /*0012*/ 	.short	0x001c
        /*0014*/ 	.byte	0x00, 0xf0, 0x11, 0x00


	//----- nvinfo : EIATTR_KPARAM_INFO
	.align		4
.L_31:
        /*0018*/ 	.byte	0x04, 0x17
        /*001a*/ 	.short	(.L_33 - .L_32)
.L_32:
        /*001c*/ 	.word	0x00000000
        /*0020*/ 	.short	0x0004
        /*0022*/ 	.short	0x0018
        /*0024*/ 	.byte	0x00, 0xf0, 0x11, 0x00


	//----- nvinfo : EIATTR_KPARAM_INFO
	.align		4
.L_33:
        /*0028*/ 	.byte	0x04, 0x17
        /*002a*/ 	.short	(.L_35 - .L_34)
.L_34:
        /*002c*/ 	.word	0x00000000
        /*0030*/ 	.short	0x0003
        /*0032*/ 	.short	0x0014
        /*0034*/ 	.byte	0x00, 0xf0, 0x11, 0x00


	//----- nvinfo : EIATTR_KPARAM_INFO
	.align		4
.L_35:
        /*0038*/ 	.byte	0x04, 0x17
        /*003a*/ 	.short	(.L_37 - .L_36)
.L_36:
        /*003c*/ 	.word	0x00000000
        /*0040*/ 	.short	0x0002
        /*0042*/ 	.short	0x0010
        /*0044*/ 	.byte	0x00, 0xf0, 0x11, 0x00


	//----- nvinfo : EIATTR_KPARAM_INFO
	.align		4
.L_37:
        /*0048*/ 	.byte	0x04, 0x17
        /*004a*/ 	.short	(.L_39 - .L_38)
.L_38:
        /*004c*/ 	.word	0x00000000
        /*0050*/ 	.short	0x0001
        /*0052*/ 	.short	0x0008
        /*0054*/ 	.byte	0x00, 0xf5, 0x21, 0x00


	//----- nvinfo : EIATTR_KPARAM_INFO
	.align		4
.L_39:
        /*0058*/ 	.byte	0x04, 0x17
        /*005a*/ 	.short	(.L_41 - .L_40)
.L_40:
        /*005c*/ 	.word	0x00000000
        /*0060*/ 	.short	0x0000
        /*0062*/ 	.short	0x0000
        /*0064*/ 	.byte	0x00, 0xf5, 0x21, 0x00


	//----- nvinfo : EIATTR_SPARSE_MMA_MASK
	.align		4
.L_41:
        /*0068*/ 	.byte	0x03, 0x50
        /*006a*/ 	.short	0x0000


	//----- nvinfo : EIATTR_MAXREG_COUNT
	.align		4
        /*006c*/ 	.byte	0x03, 0x1b
        /*006e*/ 	.short	0x00ff


	//----- nvinfo : EIATTR_EXTERNS
	.align		4
        /*0070*/ 	.byte	0x04, 0x0f
        /*0072*/ 	.short	(.L_43 - .L_42)


	//   ....[0]....
	.align		4
.L_42:
        /*0074*/ 	.word	index@(vprintf)


	//----- nvinfo : EIATTR_MERCURY_ISA_VERSION
	.align		4
.L_43:
        /*0078*/ 	.byte	0x03, 0x5f
        /*007a*/ 	.short	0x0101


	//----- nvinfo : EIATTR_VRC_CTA_INIT_COUNT
	.align		4
        /*007c*/ 	.byte	0x02, 0x4a
	.zero		1
	.zero		1


	//----- nvinfo : EIATTR_SYSCALL_OFFSETS
	.align		4
        /*0080*/ 	.byte	0x04, 0x46
        /*0082*/ 	.short	(.L_45 - .L_44)


	//   ....[0]....
.L_44:
        /*0084*/ 	.word	0x00000290


	//   ....[1]....
        /*0088*/ 	.word	0x00000380


	//   ....[2]....
        /*008c*/ 	.word	0x000004e0


	//   ....[3]....
        /*0090*/ 	.word	0x000005a0


	//   ....[4]....
        /*0094*/ 	.word	0x00000700


	//   ....[5]....
        /*0098*/ 	.word	0x000007c0


	//   ....[6]....
        /*009c*/ 	.word	0x00000930


	//   ....[7]....
        /*00a0*/ 	.word	0x000009f0


	//   ....[8]....
        /*00a4*/ 	.word	0x00000b50


	//   ....[9]....
        /*00a8*/ 	.word	0x00000c20


	//   ....[10]....
        /*00ac*/ 	.word	0x00000d90


	//   ....[11]....
        /*00b0*/ 	.word	0x00000e60


	//   ....[12]....
        /*00b4*/ 	.word	0x00000fd0


	//   ....[13]....
        /*00b8*/ 	.word	0x000010a0


	//   ....[14]....
        /*00bc*/ 	.word	0x00001200


	//   ....[15]....
        /*00c0*/ 	.word	0x000012c0


	//----- nvinfo : EIATTR_EXIT_INSTR_OFFSETS
	.align		4
.L_45:
        /*00c4*/ 	.byte	0x04, 0x1c
        /*00c6*/ 	.short	(.L_47 - .L_46)


	//   ....[0]....
.L_46:
        /*00c8*/ 	.word	0x00001440


	//----- nvinfo : EIATTR_CRS_STACK_SIZE
	.align		4
.L_47:
        /*00cc*/ 	.byte	0x04, 0x1e
        /*00ce*/ 	.short	(.L_49 - .L_48)
.L_48:
        /*00d0*/ 	.word	0x00000000


	//----- nvinfo : EIATTR_CBANK_PARAM_SIZE
	.align		4
.L_49:
        /*00d4*/ 	.byte	0x03, 0x19
        /*00d6*/ 	.short	0x0020


	//----- nvinfo : EIATTR_PARAM_CBANK
	.align		4
        /*00d8*/ 	.byte	0x04, 0x0a
        /*00da*/ 	.short	(.L_51 - .L_50)
	.align		4
.L_50:
        /*00dc*/ 	.word	index@(.nv.constant0._Z14fft3dyy_kernelPiS_iiii)
        /*00e0*/ 	.short	0x0380
        /*00e2*/ 	.short	0x0020


	//----- nvinfo : EIATTR_SW_WAR
	.align		4
.L_51:
        /*00e4*/ 	.byte	0x04, 0x36
        /*00e6*/ 	.short	(.L_53 - .L_52)
.L_52:
        /*00e8*/ 	.word	0x00000008
.L_53:


//--------------------- .nv.info._Z14fft3dyx_kernelPiS_iiii --------------------------
	.section	.nv.info._Z14fft3dyx_kernelPiS_iiii,"",@"SHT_CUDA_INFO"
	.sectionflags	@""
	.align	4


	//----- nvinfo : EIATTR_CUDA_API_VERSION
	.align		4
        /*0000*/ 	.byte	0x04, 0x37
        /*0002*/ 	.short	(.L_55 - .L_54)
.L_54:
        /*0004*/ 	.word	0x00000082


	//----- nvinfo : EIATTR_KPARAM_INFO
	.align		4
.L_55:
        /*0008*/ 	.byte	0x04, 0x17
        /*000a*/ 	.short	(.L_57 - .L_56)
.L_56:
        /*000c*/ 	.word	0x00000000
        /*0010*/ 	.short	0x0005
        /*0012*/ 	.short	0x001c
        /*0014*/ 	.byte	0x00, 0xf0, 0x11, 0x00


	//----- nvinfo : EIATTR_KPARAM_INFO
	.align		4
.L_57:
        /*0018*/ 	.byte	0x04, 0x17
        /*001a*/ 	.short	(.L_59 - .L_58)
.L_58:
        /*001c*/ 	.word	0x00000000
        /*0020*/ 	.short	0x0004
        /*0022*/ 	.short	0x0018
        /*0024*/ 	.byte	0x00, 0xf0, 0x11, 0x00


	//----- nvinfo : EIATTR_KPARAM_INFO
	.align		4
.L_59:
        /*0028*/ 	.byte	0x04, 0x17
        /*002a*/ 	.short	(.L_61 - .L_60)
.L_60:
        /*002c*/ 	.word	0x00000000
        /*0030*/ 	.short	0x0003
        /*0032*/ 	.short	0x0014
        /*0034*/ 	.byte	0x00, 0xf0, 0x11, 0x00


	//----- nvinfo : EIATTR_KPARAM_INFO
	.align		4
.L_61:
        /*0038*/ 	.byte	0x04, 0x17
        /*003a*/ 	.short	(.L_63 - .L_62)
.L_62:
        /*003c*/ 	.word	0x00000000
        /*0040*/ 	.short	0x0002
        /*0042*/ 	.short	0x0010
        /*0044*/ 	.byte	0x00, 0xf0, 0x11, 0x00


	//----- nvinfo : EIATTR_KPARAM_INFO
	.align		4
.L_63:
        /*0048*/ 	.byte	0x04, 0x17
        /*004a*/ 	.short	(.L_65 - .L_64)
.L_64:
        /*004c*/ 	.word	0x00000000
        /*0050*/ 	.short	0x0001
        /*0052*/ 	.short	0x0008
        /*0054*/ 	.byte	0x00, 0xf5, 0x21, 0x00


	//----- nvinfo : EIATTR_KPARAM_INFO
	.align		4
.L_65:
        /*0058*/ 	.byte	0x04, 0x17
        /*005a*/ 	.short	(.L_67 - .L_66)
.L_66:
        /*005c*/ 	.word	0x00000000
        /*0060*/ 	.short	0x0000
        /*0062*/ 	.short	0x0000
        /*0064*/ 	.byte	0x00, 0xf5, 0x21, 0x00


	//----- nvinfo : EIATTR_SPARSE_MMA_MASK
	.align		4
.L_67:
        /*0068*/ 	.byte	0x03, 0x50
        /*006a*/ 	.short	0x0000


	//----- nvinfo : EIATTR_MAXREG_COUNT
	.align		4
        /*006c*/ 	.byte	0x03, 0x1b
        /*006e*/ 	.short	0x00ff


	//----- nvinfo : EIATTR_MERCURY_ISA_VERSION
	.align		4
        /*0070*/ 	.byte	0x03, 0x5f
        /*0072*/ 	.short	0x0101


	//----- nvinfo : EIATTR_VRC_CTA_INIT_COUNT
	.align		4
        /*0074*/ 	.byte	0x02, 0x4a
	.zero		1
	.zero		1


	//----- nvinfo : EIATTR_EXIT_INSTR_OFFSETS
	.align		4
        /*0078*/ 	.byte	0x04, 0x1c
        /*007a*/ 	.short	(.L_69 - .L_68)


	//   ....[0]....
.L_68:
        /*007c*/ 	.word	0x000001f0


	//----- nvinfo : EIATTR_CBANK_PARAM_SIZE
	.align		4
.L_69:
        /*0080*/ 	.byte	0x03, 0x19
        /*0082*/ 	.short	0x0020


	//----- nvinfo : EIATTR_PARAM_CBANK
	.align		4
        /*0084*/ 	.byte	0x04, 0x0a
        /*0086*/ 	.short	(.L_71 - .L_70)
	.align		4
.L_70:
        /*0088*/ 	.word	index@(.nv.constant0._Z14fft3dyx_kernelPiS_iiii)
        /*008c*/ 	.short	0x0380
        /*008e*/ 	.short	0x0020


	//----- nvinfo : EIATTR_SW_WAR
	.align		4
.L_71:
        /*0090*/ 	.byte	0x04, 0x36
        /*0092*/ 	.short	(.L_73 - .L_72)
.L_72:
        /*0094*/ 	.word	0x00000008
.L_73:


//--------------------- .nv.info._Z14fft3dxy_kernelPiS_iiii --------------------------
	.section	.nv.info._Z14fft3dxy_kernelPiS_iiii,"",@"SHT_CUDA_INFO"
	.sectionflags	@""
	.align	4


	//----- nvinfo : EIATTR_CUDA_API_VERSION
	.align		4
        /*0000*/ 	.byte	0x04, 0x37
        /*0002*/ 	.short	(.L_75 - .L_74)
.L_74:
        /*0004*/ 	.word	0x00000082


	//----- nvinfo : EIATTR_KPARAM_INFO
	.align		4
.L_75:
        /*0008*/ 	.byte	0x04, 0x17
        /*000a*/ 	.short	(.L_77 - .L_76)
.L_76:
        /*000c*/ 	.word	0x00000000
        /*0010*/ 	.short	0x0005
        /*0012*/ 	.short	0x001c
        /*0014*/ 	.byte	0x00, 0xf0, 0x11, 0x00


	//----- nvinfo : EIATTR_KPARAM_INFO
	.align		4
.L_77:
        /*0018*/ 	.byte	0x04, 0x17
        /*001a*/ 	.short	(.L_79 - .L_78)
.L_78:
        /*001c*/ 	.word	0x00000000
        /*0020*/ 	.short	0x0004
        /*0022*/ 	.short	0x0018
        /*0024*/ 	.byte	0x00, 0xf0, 0x11, 0x00


	//----- nvinfo : EIATTR_KPARAM_INFO
	.align		4
.L_79:
        /*0028*/ 	.byte	0x04, 0x17
        /*002a*/ 	.short	(.L_81 - .L_80)
.L_80:
        /*002c*/ 	.word	0x00000000
        /*0030*/ 	.short	0x0003
        /*0032*/ 	.short	0x0014
        /*0034*/ 	.byte	0x00, 0xf0, 0x11, 0x00


	//----- nvinfo : EIATTR_KPARAM_INFO
	.align		4
.L_81:
        /*0038*/ 	.byte	0x04, 0x17
        /*003a*/ 	.short	(.L_83 - .L_82)
.L_82:
        /*003c*/ 	.word	0x00000000
        /*0040*/ 	.short	0x0002
        /*0042*/ 	.short	0x0010
        /*0044*/ 	.byte	0x00, 0xf0, 0x11, 0x00


	//----- nvinfo : EIATTR_KPARAM_INFO
	.align		4
.L_83:
        /*0048*/ 	.byte	0x04, 0x17
        /*004a*/ 	.short	(.L_85 - .L_84)
.L_84:
        /*004c*/ 	.word	0x00000000
        /*0050*/ 	.short	0x0001
        /*0052*/ 	.short	0x0008
        /*0054*/ 	.byte	0x00, 0xf5, 0x21, 0x00


	//----- nvinfo : EIATTR_KPARAM_INFO
	.align		4
.L_85:
        /*0058*/ 	.byte	0x04, 0x17
        /*005a*/ 	.short	(.L_87 - .L_86)
.L_86:
        /*005c*/ 	.word	0x00000000
        /*0060*/ 	.short	0x0000
        /*0062*/ 	.short	0x0000
        /*0064*/ 	.byte	0x00, 0xf5, 0x21, 0x00


	//----- nvinfo : EIATTR_SPARSE_MMA_MASK
	.align		4
.L_87:
        /*0068*/ 	.byte	0x03, 0x50
        /*006a*/ 	.short	0x0000


	//----- nvinfo : EIATTR_MAXREG_COUNT
	.align		4
        /*006c*/ 	.byte	0x03, 0x1b
        /*006e*/ 	.short	0x00ff


	//----- nvinfo : EIATTR_MERCURY_ISA_VERSION
	.align		4
        /*0070*/ 	.byte	0x03, 0x5f
        /*0072*/ 	.short	0x0101


	//----- nvinfo : EIATTR_VRC_CTA_INIT_COUNT
	.align		4
        /*0074*/ 	.byte	0x02, 0x4a
	.zero		1
	.zero		1


	//----- nvinfo : EIATTR_EXIT_INSTR_OFFSETS
	.align		4
        /*0078*/ 	.byte	0x04, 0x1c
        /*007a*/ 	.short	(.L_89 - .L_88)


	//   ....[0]....
.L_88:
        /*007c*/ 	.word	0x00000280


	//----- nvinfo : EIATTR_CBANK_PARAM_SIZE
	.align		4
.L_89:
        /*0080*/ 	.byte	0x03, 0x19
        /*0082*/ 	.short	0x0020


	//----- nvinfo : EIATTR_PARAM_CBANK
	.align		4
        /*0084*/ 	.byte	0x04, 0x0a
        /*0086*/ 	.short	(.L_91 - .L_90)
	.align		4
.L_90:
        /*0088*/ 	.word	index@(.nv.constant0._Z14fft3dxy_kernelPiS_iiii)
        /*008c*/ 	.short	0x0380
        /*008e*/ 	.short	0x0020


	//----- nvinfo : EIATTR_SW_WAR
	.align		4
.L_91:
        /*0090*/ 	.byte	0x04, 0x36
        /*0092*/ 	.short	(.L_93 - .L_92)
.L_92:
        /*0094*/ 	.word	0x00000008
.L_93:


//--------------------- .nv.info._Z14fft3dxx_kernelPiS_iiii --------------------------
	.section	.nv.info._Z14fft3dxx_kernelPiS_iiii,"",@"SHT_CUDA_INFO"
	.sectionflags	@""
	.align	4


	//----- nvinfo : EIATTR_CUDA_API_VERSION
	.align		4
        /*0000*/ 	.byte	0x04, 0x37
        /*0002*/ 	.short	(.L_95 - .L_94)
.L_94:
        /*0004*/ 	.word	0x00000082


	//----- nvinfo : EIATTR_KPARAM_INFO
	.align		4
.L_95:
        /*0008*/ 	.byte	0x04, 0x17
        /*000a*/ 	.short	(.L_97 - .L_96)
.L_96:
        /*000c*/ 	.word	0x00000000
        /*0010*/ 	.short	0x0005
        /*0012*/ 	.short	0x001c
        /*0014*/ 	.byte	0x00, 0xf0, 0x11, 0x00


	//----- nvinfo : EIATTR_KPARAM_INFO
	.align		4
.L_97:
        /*0018*/ 	.byte	0x04, 0x17
        /*001a*/ 	.short	(.L_99 - .L_98)
.L_98:
        /*001c*/ 	.word	0x00000000
        /*0020*/ 	.short	0x0004
        /*0022*/ 	.short	0x0018
        /*0024*/ 	.byte	0x00, 0xf0, 0x11, 0x00


	//----- nvinfo : EIATTR_KPARAM_INFO
	.align		4
.L_99:
        /*0028*/ 	.byte	0x04, 0x17
        /*002a*/ 	.short	(.L_101 - .L_100)
.L_100:
        /*002c*/ 	.word	0x00000000
        /*0030*/ 	.short	0x0003
        /*0032*/ 	.short	0x0014
        /*0034*/ 	.byte	0x00, 0xf0, 0x11, 0x00


	//----- nvinfo : EIATTR_KPARAM_INFO
	.align		4
.L_101:
        /*0038*/ 	.byte	0x04, 0x17
        /*003a*/ 	.short	(.L_103 - .L_102)
.L_102:
        /*003c*/ 	.word	0x00000000
        /*0040*/ 	.short	0x0002
        /*0042*/ 	.short	0x0010
        /*0044*/ 	.byte	0x00, 0xf0, 0x11, 0x00


	//----- nvinfo : EIATTR_KPARAM_INFO
	.align		4
.L_103:
        /*0048*/ 	.byte	0x04, 0x17
        /*004a*/ 	.short	(.L_105 - .L_104)
.L_104:
        /*004c*/ 	.word	0x00000000
        /*0050*/ 	.short	0x0001
        /*0052*/ 	.short	0x0008
        /*0054*/ 	.byte	0x00, 0xf5, 0x21, 0x00


	//----- nvinfo : EIATTR_KPARAM_INFO
	.align		4
.L_105:
        /*0058*/ 	.byte	0x04, 0x17
        /*005a*/ 	.short	(.L_107 - .L_106)
.L_106:
        /*005c*/ 	.word	0x00000000
        /*0060*/ 	.short	0x0000
        /*0062*/ 	.short	0x0000
        /*0064*/ 	.byte	0x00, 0xf5, 0x21, 0x00


	//----- nvinfo : EIATTR_SPARSE_MMA_MASK
	.align		4
.L_107:
        /*0068*/ 	.byte	0x03, 0x50
        /*006a*/ 	.short	0x0000


	//----- nvinfo : EIATTR_MAXREG_COUNT
	.align		4
        /*006c*/ 	.byte	0x03, 0x1b
        /*006e*/ 	.short	0x00ff


	//----- nvinfo : EIATTR_EXTERNS
	.align		4
        /*0070*/ 	.byte	0x04, 0x0f
        /*0072*/ 	.short	(.L_109 - .L_108)


	//   ....[0]....
	.align		4
.L_108:
        /*0074*/ 	.word	index@(vprintf)


	//----- nvinfo : EIATTR_MERCURY_ISA_VERSION
	.align		4
.L_109:
        /*0078*/ 	.byte	0x03, 0x5f
        /*007a*/ 	.short	0x0101


	//----- nvinfo : EIATTR_VRC_CTA_INIT_COUNT
	.align		4
        /*007c*/ 	.byte	0x02, 0x4a
	.zero		1
	.zero		1


	//----- nvinfo : EIATTR_SYSCALL_OFFSETS
	.align		4
        /*0080*/ 	.byte	0x04, 0x46
        /*0082*/ 	.short	(.L_111 - .L_110)


	//   ....[0]....
.L_110:
        /*0084*/ 	.word	0x000002f0


	//   ....[1]....
        /*0088*/ 	.word	0x000003e0


	//   ....[2]....
        /*008c*/ 	.word	0x00000590


	//   ....[3]....
        /*0090*/ 	.word	0x00000670


	//   ....[4]....
        /*0094*/ 	.word	0x00000820


	//   ....[5]....
        /*0098*/ 	.word	0x00000910


	//   ....[6]....
        /*009c*/ 	.word	0x00000a90


	//   ....[7]....
        /*00a0*/ 	.word	0x00000b70


	//----- nvinfo : EIATTR_EXIT_INSTR_OFFSETS
	.align		4
.L_111:
        /*00a4*/ 	.byte	0x04, 0x1c
        /*00a6*/ 	.short	(.L_113 - .L_112)


	//   ....[0]....
.L_112:
        /*00a8*/ 	.word	0x00000de0


	//----- nvinfo : EIATTR_CRS_STACK_SIZE
	.align		4
.L_113:
        /*00ac*/ 	.byte	0x04, 0x1e
        /*00ae*/ 	.short	(.L_115 - .L_114)
.L_114:
        /*00b0*/ 	.word	0x00000000


	//----- nvinfo : EIATTR_CBANK_PARAM_SIZE
	.align		4
.L_115:
        /*00b4*/ 	.byte	0x03, 0x19
        /*00b6*/ 	.short	0x0020


	//----- nvinfo : EIATTR_PARAM_CBANK
	.align		4
        /*00b8*/ 	.byte	0x04, 0x0a
        /*00ba*/ 	.short	(.L_117 - .L_116)
	.align		4
.L_116:
        /*00bc*/ 	.word	index@(.nv.constant0._Z14fft3dxx_kernelPiS_iiii)
        /*00c0*/ 	.short	0x0380
        /*00c2*/ 	.short	0x0020


	//----- nvinfo : EIATTR_SW_WAR
	.align		4
.L_117:
        /*00c4*/ 	.byte	0x04, 0x36
        /*00c6*/ 	.short	(.L_119 - .L_118)
.L_118:
        /*00c8*/ 	.word	0x00000008
.L_119:


//--------------------- .nv.callgraph             --------------------------
	.section	.nv.callgraph,"",@"SHT_CUDA_CALLGRAPH"
	.align	4
	.sectionentsize	8
	.align		4
        /*0000*/ 	.word	0x00000000
	.align		4
        /*0004*/ 	.word	0xffffffff
	.align		4
        /*0008*/ 	.word	index@(_Z14fft3dyy_kernelPiS_iiii)
	.align		4
        /*000c*/ 	.word	index@(vprintf)
	.align		4
        /*0010*/ 	.word	index@(_Z14fft3dxx_kernelPiS_iiii)
	.align		4
        /*0014*/ 	.word	index@(vprintf)
	.align		4
        /*0018*/ 	.word	0x00000000
	.align		4
        /*001c*/ 	.word	0xfffffffe
	.align		4
        /*0020*/ 	.word	0x00000000
	.align		4
        /*0024*/ 	.word	0xfffffffd
	.align		4
        /*0028*/ 	.word	0x00000000
	.align		4
        /*002c*/ 	.word	0xfffffffc


//--------------------- .nv.constant4             --------------------------
	.section	.nv.constant4,"a",@progbits
	.align	8
	.align		8
.nv.constant4:
        /*0000*/ 	.dword	vprintf
	.align		8
        /*0008*/ 	.dword	$str
	.align		8
        /*0010*/ 	.dword	$str$1
	.align		8
        /*0018*/ 	.dword	$str$2
	.align		8
        /*0020*/ 	.dword	$str$3


//--------------------- .text._Z14fft3dyy_kernelPiS_iiii --------------------------
	.section	.text._Z14fft3dyy_kernelPiS_iiii,"ax",@progbits
	.align	128
        .global         _Z14fft3dyy_kernelPiS_iiii
        .type           _Z14fft3dyy_kernelPiS_iiii,@function
        .size           _Z14fft3dyy_kernelPiS_iiii,(.L_x_34 - _Z14fft3dyy_kernelPiS_iiii)
        .other          _Z14fft3dyy_kernelPiS_iiii,@"STO_CUDA_ENTRY STV_DEFAULT"
_Z14fft3dyy_kernelPiS_iiii:
.text._Z14fft3dyy_kernelPiS_iiii:
[----:B------:R-:W0:Y:S01]  /*0000*/  LDC R1, c[0x0][0x37c] ;  /* 0x0000df00ff017b82 */ /* 0x000e220000000800 */
[----:B------:R-:W1:Y:S01]  /*0010*/  S2R R26, SR_TID.X ;  /* 0x00000000001a7919 */ /* 0x000e620000002100 */
[----:B------:R-:W2:Y:S01]  /*0020*/  LDCU UR5, c[0x0][0x2fc] ;  /* 0x00005f80ff0577ac */ /* 0x000ea20008000800 */
[----:B0-----:R-:W-:Y:S01]  /*0030*/  VIADD R1, R1, 0xffffffe8 ;  /* 0xffffffe801017836 */ /* 0x001fe20000000000 */
[----:B------:R-:W-:Y:S01]  /*0040*/  BSSY.RECONVERGENT B6, `(.L_x_0) ;  /* 0x000012d000067945 */ /* 0x000fe20003800200 */
[----:B------:R-:W1:Y:S01]  /*0050*/  S2R R3, SR_CTAID.X ;  /* 0x0000000000037919 */ /* 0x000e620000002500 */
[----:B------:R-:W1:Y:S01]  /*0060*/  LDCU UR6, c[0x0][0x360] ;  /* 0x00006c00ff0677ac */ /* 0x000e620008000800 */
[----:B------:R-:W0:Y:S01]  /*0070*/  LDCU UR4, c[0x0][0x2f8] ;  /* 0x00005f00ff0477ac */ /* 0x000e220008000800 */
[----:B------:R-:W3:Y:S01]  /*0080*/  LDCU.64 UR36, c[0x0][0x358] ;  /* 0x00006b00ff2477ac */ /* 0x000ee20008000a00 */
[----:B0-----:R-:W-:-:S05]  /*0090*/  IADD3 R19, P1, PT, R1, UR4, RZ ;  /* 0x0000000401137c10 */ /* 0x001fca000ff3e0ff */
[----:B--2---:R-:W-:Y:S02]  /*00a0*/  IMAD.X R18, RZ, RZ, UR5, P1 ;  /* 0x00000005ff127e24 */ /* 0x004fe400088e06ff */
[----:B-1----:R-:W-:-:S05]  /*00b0*/  IMAD R26, R3, UR6, R26 ;  /* 0x00000006031a7c24 */ /* 0x002fca000f8e021a */
[----:B------:R-:W-:-:S13]  /*00c0*/  ISETP.NE.AND P0, PT, R26, RZ, PT ;  /* 0x000000ff1a00720c */ /* 0x000fda0003f05270 */
[----:B---3--:R-:W-:Y:S05]  /*00d0*/  @P0 BRA `(.L_x_1) ;  /* 0x00000010008c0947 */ /* 0x008fea0003800000 */
[----:B------:R-:W-:Y:S02]  /*00e0*/  HFMA2 R2, -RZ, RZ, 0, 1.78813934326171875e-07 ;  /* 0x00000003ff027431 */ /* 0x000fe400000001ff */
[----:B------:R-:W-:-:S07]  /*00f0*/  IMAD.MOV.U32 R25, RZ, RZ, 0x80 ;  /* 0x00000080ff197424 */ /* 0x000fce00078e00ff */
.L_x_18:
[----:B------:R-:W-:Y:S01]  /*0100*/  VIADD R22, R2, 0xfffffffd ;  /* 0xfffffffd02167836 */ /* 0x000fe20000000000 */
[----:B------:R-:W0:Y:S01]  /*0110*/  LDCU UR4, c[0x0][0x2f8] ;  /* 0x00005f00ff0477ac */ /* 0x000e220008000800 */
[----:B------:R-:W-:Y:S01]  /*0120*/  VIADD R23, R25, 0xffffff80 ;  /* 0xffffff8019177836 */ /* 0x000fe20000000000 */
[----:B------:R-:W-:Y:S01]  /*0130*/  MOV R8, 0x0 ;  /* 0x0000000000087802 */ /* 0x000fe20000000f00 */
[----:B------:R-:W-:Y:S01]  /*0140*/  IMAD.MOV.U32 R6, RZ, RZ, R19 ;  /* 0x000000ffff067224 */ /* 0x000fe200078e0013 */
[----:B------:R-:W-:Y:S01]  /*0150*/  LOP3.LUT R16, R22, 0x18, RZ, 0xc0, !PT ;  /* 0x0000001816107812 */ /* 0x000fe200078ec0ff */
[----:B------:R-:W-:Y:S01]  /*0160*/  IMAD.MOV.U32 R7, RZ, RZ, R18 ;  /* 0x000000ffff077224 */ /* 0x000fe200078e0012 */
[----:B------:R-:W-:Y:S02]  /*0170*/  LOP3.LUT R23, R23, 0x7c00, RZ, 0xc0, !PT ;  /* 0x00007c0017177812 */ /* 0x000fe400078ec0ff */
[----:B------:R-:W-:Y:S01]  /*0180*/  SHF.R.U32.HI R17, RZ, 0xa, R22 ;  /* 0x0000000aff117819 */ /* 0x000fe20000011616 */
[C---:B------:R-:W-:Y:S01]  /*0190*/  IMAD R0, R16.reuse, 0x802, RZ ;  /* 0x0000080210007824 */ /* 0x040fe200078e02ff */
[----:B------:R-:W1:Y:S01]  /*01a0*/  LDC.64 R8, c[0x4][R8] ;  /* 0x0100000008087b82 */ /* 0x000e620000000a00 */
[----:B------:R-:W-:-:S03]  /*01b0*/  IMAD R3, R16, 0x8020, RZ ;  /* 0x0000802010037824 */ /* 0x000fc600078e02ff */
[----:B------:R-:W-:-:S04]  /*01c0*/  LOP3.LUT R0, R0, 0x2110, RZ, 0xc0, !PT ;  /* 0x0000211000007812 */ /* 0x000fc800078ec0ff */
[----:B------:R-:W-:Y:S01]  /*01d0*/  LOP3.LUT R0, R0, 0x88400, R3, 0xf8, !PT ;  /* 0x0008840000007812 */ /* 0x000fe200078ef803 */
[----:B0-----:R-:W-:Y:S01]  /*01e0*/  VIADD R24, R19, -UR4 ;  /* 0x8000000413187c36 */ /* 0x001fe20008000000 */
[----:B------:R-:W0:Y:S03]  /*01f0*/  LDCU.64 UR4, c[0x4][0x18] ;  /* 0x01000300ff0477ac */ /* 0x000e260008000a00 */
[----:B------:R-:W-:Y:S01]  /*0200*/  IMAD R0, R0, 0x10101, RZ ;  /* 0x0001010100007824 */ /* 0x000fe200078e02ff */
[----:B------:R2:W-:Y:S04]  /*0210*/  STL.64 [R24], R22 ;  /* 0x0000001618007387 */ /* 0x0005e80000100a00 */
[----:B------:R-:W-:Y:S01]  /*0220*/  SHF.R.U32.HI R0, RZ, 0x4, R0 ;  /* 0x00000004ff007819 */ /* 0x000fe20000011600 */
[----:B------:R2:W-:Y:S03]  /*0230*/  STL.64 [R24+0x8], R16 ;  /* 0x0000081018007387 */ /* 0x0005e60000100a00 */
[----:B------:R-:W-:-:S05]  /*0240*/  LOP3.LUT R27, R0, 0x7f8000, RZ, 0xc0, !PT ;  /* 0x007f8000001b7812 */ /* 0x000fca00078ec0ff */
[----:B------:R2:W-:Y:S01]  /*0250*/  STL [R24+0x10], R27 ;  /* 0x0000101b18007387 */ /* 0x0005e20000100800 */
[----:B0-----:R-:W-:Y:S01]  /*0260*/  MOV R4, UR4 ;  /* 0x0000000400047c02 */ /* 0x001fe20008000f00 */
[----:B------:R-:W-:-:S07]  /*0270*/  IMAD.U32 R5, RZ, RZ, UR5 ;  /* 0x00000005ff057e24 */ /* 0x000fce000f8e00ff */
[----:B------:R-:W-:-:S07]  /*0280*/  LEPC R20, `(.L_x_2) ;  /* 0x000000001014794e */ /* 0x000fce0000000000 */
[----:B-12---:R-:W-:Y:S05]  /*0290*/  CALL.ABS.NOINC R8 ;  /* 0x0000000008007343 */ /* 0x006fea0003c00000 */
.L_x_2:
[----:B------:R-:W-:Y:S01]  /*02a0*/  IADD3 R10, PT, PT, R2, -0x3, RZ ;  /* 0xfffffffd020a7810 */ /* 0x000fe20007ffe0ff */
[----:B------:R-:W-:Y:S01]  /*02b0*/  IMAD.IADD R28, R23, 0x1, R17 ;  /* 0x00000001171c7824 */ /* 0x000fe200078e0211 */
[----:B------:R-:W0:Y:S01]  /*02c0*/  LDCU.64 UR4, c[0x4][0x20] ;  /* 0x01000400ff0477ac */ /* 0x000e220008000a00 */
[----:B------:R-:W-:Y:S02]  /*02d0*/  IMAD.MOV.U32 R6, RZ, RZ, R19 ;  /* 0x000000ffff067224 */ /* 0x000fe400078e0013 */
[----:B------:R-:W-:Y:S02]  /*02e0*/  IMAD.MOV.U32 R11, RZ, RZ, R10 ;  /* 0x000000ffff0b7224 */ /* 0x000fe400078e000a */
[----:B------:R-:W-:Y:S01]  /*02f0*/  IMAD.IADD R3, R27, 0x1, R28 ;  /* 0x000000011b037824 */ /* 0x000fe200078e021c */
[----:B------:R-:W-:Y:S01]  /*0300*/  MOV R27, 0x0 ;  /* 0x00000000001b7802 */ /* 0x000fe20000000f00 */
[----:B------:R-:W-:Y:S01]  /*0310*/  IMAD.MOV.U32 R7, RZ, RZ, R18 ;  /* 0x000000ffff077224 */ /* 0x000fe200078e0012 */
[----:B------:R1:W-:Y:S02]  /*0320*/  STL.64 [R24], R10 ;  /* 0x0000000a18007387 */ /* 0x0003e40000100a00 */
[----:B------:R1:W2:Y:S02]  /*0330*/  LDC.64 R8, c[0x4][R27] ;  /* 0x010000001b087b82 */ /* 0x0002a40000000a00 */
[----:B------:R1:W-:Y:S01]  /*0340*/  STL [R24+0x8], R3 ;  /* 0x0000080318007387 */ /* 0x0003e20000100800 */
[----:B0-----:R-:W-:Y:S01]  /*0350*/  MOV R4, UR4 ;  /* 0x0000000400047c02 */ /* 0x001fe20008000f00 */
[----:B------:R-:W-:-:S07]  /*0360*/  IMAD.U32 R5, RZ, RZ, UR5 ;  /* 0x00000005ff057e24 */ /* 0x000fce000f8e00ff */
[----:B------:R-:W-:-:S07]  /*0370*/  LEPC R20, `(.L_x_3) ;  /* 0x000000001014794e */ /* 0x000fce0000000000 */
[----:B-12---:R-:W-:Y:S05]  /*0380*/  CALL.ABS.NOINC R8 ;  /* 0x0000000008007343 */ /* 0x006fea0003c00000 */
.L_x_3:
[----:B------:R-:W-:Y:S01]  /*0390*/  IADD3 R22, PT, PT, R2, -0x2, RZ ;  /* 0xfffffffe02167810 */ /* 0x000fe20007ffe0ff */
[----:B------:R-:W-:Y:S01]  /*03a0*/  VIADD R23, R25, 0xffffffa0 ;  /* 0xffffffa019177836 */ /* 0x000fe20000000000 */
[----:B------:R0:W1:Y:S01]  /*03b0*/  LDC.64 R8, c[0x4][R27] ;  /* 0x010000001b087b82 */ /* 0x0000620000000a00 */
[----:B------:R-:W2:Y:S01]  /*03c0*/  LDCU.64 UR4, c[0x4][0x18] ;  /* 0x01000300ff0477ac */ /* 0x000ea20008000a00 */
[----:B------:R-:W-:Y:S01]  /*03d0*/  LOP3.LUT R16, R22, 0x19, RZ, 0xc0, !PT ;  /* 0x0000001916107812 */ /* 0x000fe200078ec0ff */
[----:B------:R-:W-:Y:S01]  /*03e0*/  IMAD.MOV.U32 R7, RZ, RZ, R18 ;  /* 0x000000ffff077224 */ /* 0x000fe200078e0012 */
[----:B------:R-:W-:Y:S02]  /*03f0*/  LOP3.LUT R23, R23, 0x7c00, RZ, 0xc0, !PT ;  /* 0x00007c0017177812 */ /* 0x000fe400078ec0ff */
[----:B------:R-:W-:Y:S01]  /*0400*/  MOV R6, R19 ;  /* 0x0000001300067202 */ /* 0x000fe20000000f00 */
[C---:B------:R-:W-:Y:S01]  /*0410*/  IMAD R0, R16.reuse, 0x802, RZ ;  /* 0x0000080210007824 */ /* 0x040fe200078e02ff */
[----:B------:R0:W-:Y:S01]  /*0420*/  STL.64 [R24+0x8], R16 ;  /* 0x0000081018007387 */ /* 0x0001e20000100a00 */
[----:B------:R-:W-:-:S03]  /*0430*/  IMAD R3, R16, 0x8020, RZ ;  /* 0x0000802010037824 */ /* 0x000fc600078e02ff */
[----:B------:R-:W-:Y:S01]  /*0440*/  LOP3.LUT R0, R0, 0x2110, RZ, 0xc0, !PT ;  /* 0x0000211000007812 */ /* 0x000fe200078ec0ff */
[----:B------:R0:W-:Y:S03]  /*0450*/  STL.64 [R24], R22 ;  /* 0x0000001618007387 */ /* 0x0001e60000100a00 */
[----:B------:R-:W-:Y:S01]  /*0460*/  LOP3.LUT R0, R0, 0x88400, R3, 0xf8, !PT ;  /* 0x0008840000007812 */ /* 0x000fe200078ef803 */
[----:B--2---:R-:W-:-:S04]  /*0470*/  IMAD.U32 R4, RZ, RZ, UR4 ;  /* 0x00000004ff047e24 */ /* 0x004fc8000f8e00ff */
[----:B------:R-:W-:Y:S02]  /*0480*/  IMAD R0, R0, 0x10101, RZ ;  /* 0x0001010100007824 */ /* 0x000fe400078e02ff */
[----:B------:R-:W-:-:S03]  /*0490*/  IMAD.U32 R5, RZ, RZ, UR5 ;  /* 0x00000005ff057e24 */ /* 0x000fc6000f8e00ff */
[----:B------:R-:W-:-:S04]  /*04a0*/  SHF.R.U32.HI R0, RZ, 0x4, R0 ;  /* 0x00000004ff007819 */ /* 0x000fc80000011600 */
[----:B------:R-:W-:-:S05]  /*04b0*/  LOP3.LUT R29, R0, 0x7f8000, RZ, 0xc0, !PT ;  /* 0x007f8000001d7812 */ /* 0x000fca00078ec0ff */
[----:B------:R0:W-:Y:S02]  /*04c0*/  STL [R24+0x10], R29 ;  /* 0x0000101d18007387 */ /* 0x0001e40000100800 */
[----:B------:R-:W-:-:S07]  /*04d0*/  LEPC R20, `(.L_x_4) ;  /* 0x000000001014794e */ /* 0x000fce0000000000 */
[----:B01----:R-:W-:Y:S05]  /*04e0*/  CALL.ABS.NOINC R8 ;  /* 0x0000000008007343 */ /* 0x003fea0003c00000 */
.L_x_4:
[----:B------:R-:W-:Y:S01]  /*04f0*/  IMAD.MOV.U32 R23, RZ, RZ, R22 ;  /* 0x000000ffff177224 */ /* 0x000fe200078e0016 */
[----:B------:R0:W1:Y:S01]  /*0500*/  LDC.64 R8, c[0x4][R27] ;  /* 0x010000001b087b82 */ /* 0x0000620000000a00 */
[----:B------:R-:W-:Y:S01]  /*0510*/  IMAD.IADD R29, R28, 0x1, R29 ;  /* 0x000000011c1d7824 */ /* 0x000fe200078e021d */
[----:B------:R-:W2:Y:S01]  /*0520*/  LDCU.64 UR4, c[0x4][0x20] ;  /* 0x01000400ff0477ac */ /* 0x000ea20008000a00 */
[----:B------:R-:W-:Y:S01]  /*0530*/  IMAD.MOV.U32 R6, RZ, RZ, R19 ;  /* 0x000000ffff067224 */ /* 0x000fe200078e0013 */
[----:B------:R0:W-:Y:S01]  /*0540*/  STL.64 [R24], R22 ;  /* 0x0000001618007387 */ /* 0x0001e20000100a00 */
[----:B------:R-:W-:-:S03]  /*0550*/  IMAD.MOV.U32 R7, RZ, RZ, R18 ;  /* 0x000000ffff077224 */ /* 0x000fc600078e0012 */
[----:B------:R0:W-:Y:S01]  /*0560*/  STL [R24+0x8], R29 ;  /* 0x0000081d18007387 */ /* 0x0001e20000100800 */
[----:B--2---:R-:W-:Y:S01]  /*0570*/  MOV R4, UR4 ;  /* 0x0000000400047c02 */ /* 0x004fe20008000f00 */
[----:B0-----:R-:W-:-:S07]  /*0580*/  IMAD.U32 R5, RZ, RZ, UR5 ;  /* 0x00000005ff057e24 */ /* 0x001fce000f8e00ff */
[----:B------:R-:W-:-:S07]  /*0590*/  LEPC R20, `(.L_x_5) ;  /* 0x000000001014794e */ /* 0x000fce0000000000 */
[----:B-1----:R-:W-:Y:S05]  /*05a0*/  CALL.ABS.NOINC R8 ;  /* 0x0000000008007343 */ /* 0x002fea0003c00000 */
.L_x_5:
        /* <DEDUP_REMOVED lines=22> */
.L_x_6:
[----:B------:R-:W-:Y:S01]  /*0710*/  IMAD.MOV.U32 R23, RZ, RZ, R22 ;  /* 0x000000ffff177224 */ /* 0x000fe200078e0016 */
[----:B------:R0:W1:Y:S01]  /*0720*/  LDC.64 R8, c[0x4][R27] ;  /* 0x010000001b087b82 */ /* 0x0000620000000a00 */
[----:B------:R-:W-:Y:S01]  /*0730*/  IMAD.IADD R29, R28, 0x1, R29 ;  /* 0x000000011c1d7824 */ /* 0x000fe200078e021d */
[----:B------:R-:W2:Y:S01]  /*0740*/  LDCU.64 UR4, c[0x4][0x20] ;  /* 0x01000400ff0477ac */ /* 0x000ea20008000a00 */
[----:B------:R-:W-:Y:S01]  /*0750*/  IMAD.MOV.U32 R6, RZ, RZ, R19 ;  /* 0x000000ffff067224 */ /* 0x000fe200078e0013 */
[----:B------:R0:W-:Y:S01]  /*0760*/  STL.64 [R24], R22 ;  /* 0x0000001618007387 */ /* 0x0001e20000100a00 */
[----:B------:R-:W-:-:S03]  /*0770*/  MOV R7, R18 ;  /* 0x0000001200077202 */ /* 0x000fc60000000f00 */
[----:B------:R0:W-:Y:S01]  /*0780*/  STL [R24+0x8], R29 ;  /* 0x0000081d18007387 */ /* 0x0001e20000100800 */
[----:B--2---:R-:W-:Y:S01]  /*0790*/  MOV R4, UR4 ;  /* 0x0000000400047c02 */ /* 0x004fe20008000f00 */
[----:B0-----:R-:W-:-:S07]  /*07a0*/  IMAD.U32 R5, RZ, RZ, UR5 ;  /* 0x00000005ff057e24 */ /* 0x001fce000f8e00ff */
[----:B------:R-:W-:-:S07]  /*07b0*/  LEPC R20, `(.L_x_7) ;  /* 0x000000001014794e */ /* 0x000fce0000000000 */
[----:B-1----:R-:W-:Y:S05]  /*07c0*/  CALL.ABS.NOINC R8 ;  /* 0x0000000008007343 */ /* 0x002fea0003c00000 */
.L_x_7:
[----:B------:R-:W-:Y:S01]  /*07d0*/  LOP3.LUT R10, R2, 0x1b, RZ, 0xc0, !PT ;  /* 0x0000001b020a7812 */ /* 0x000fe200078ec0ff */
[----:B------:R-:W-:Y:S01]  /*07e0*/  IMAD.MOV.U32 R11, RZ, RZ, R17 ;  /* 0x000000ffff0b7224 */ /* 0x000fe200078e0011 */
[----:B------:R0:W1:Y:S01]  /*07f0*/  LDC.64 R8, c[0x4][R27] ;  /* 0x010000001b087b82 */ /* 0x0000620000000a00 */
[----:B------:R-:W2:Y:S01]  /*0800*/  LDCU.64 UR4, c[0x4][0x18] ;  /* 0x01000300ff0477ac */ /* 0x000ea20008000a00 */
[----:B------:R-:W-:Y:S01]  /*0810*/  IMAD.MOV.U32 R6, RZ, RZ, R19 ;  /* 0x000000ffff067224 */ /* 0x000fe200078e0013 */
[----:B------:R-:W-:Y:S01]  /*0820*/  MOV R7, R18 ;  /* 0x0000001200077202 */ /* 0x000fe20000000f00 */
[C---:B------:R-:W-:Y:S01]  /*0830*/  IMAD R0, R10.reuse, 0x802, RZ ;  /* 0x000008020a007824 */ /* 0x040fe200078e02ff */
[----:B------:R0:W-:Y:S01]  /*0840*/  STL.64 [R24+0x8], R10 ;  /* 0x0000080a18007387 */ /* 0x0001e20000100a00 */
[----:B------:R-:W-:Y:S02]  /*0850*/  IMAD R3, R10, 0x8020, RZ ;  /* 0x000080200a037824 */ /* 0x000fe400078e02ff */
[----:B------:R-:W-:Y:S01]  /*0860*/  VIADD R16, R2, 0x4 ;  /* 0x0000000402107836 */ /* 0x000fe20000000000 */
[----:B------:R-:W-:-:S04]  /*0870*/  LOP3.LUT R0, R0, 0x2110, RZ, 0xc0, !PT ;  /* 0x0000211000007812 */ /* 0x000fc800078ec0ff */
[----:B------:R-:W-:Y:S01]  /*0880*/  LOP3.LUT R0, R0, 0x88440, R3, 0xf8, !PT ;  /* 0x0008844000007812 */ /* 0x000fe200078ef803 */
[----:B------:R-:W-:-:S04]  /*0890*/  VIADD R3, R25, 0xffffffe0 ;  /* 0xffffffe019037836 */ /* 0x000fc80000000000 */
[----:B------:R-:W-:Y:S01]  /*08a0*/  IMAD R0, R0, 0x10101, RZ ;  /* 0x0001010100007824 */ /* 0x000fe200078e02ff */
[----:B------:R-:W-:Y:S01]  /*08b0*/  LOP3.LUT R3, R3, 0x7c00, RZ, 0xc0, !PT ;  /* 0x00007c0003037812 */ /* 0x000fe200078ec0ff */
[----:B--2---:R-:W-:Y:S01]  /*08c0*/  IMAD.U32 R5, RZ, RZ, UR5 ;  /* 0x00000005ff057e24 */ /* 0x004fe2000f8e00ff */
[----:B------:R-:W-:Y:S02]  /*08d0*/  MOV R4, UR4 ;  /* 0x0000000400047c02 */ /* 0x000fe40008000f00 */
[----:B------:R-:W-:Y:S01]  /*08e0*/  SHF.R.U32.HI R0, RZ, 0x4, R0 ;  /* 0x00000004ff007819 */ /* 0x000fe20000011600 */
[----:B------:R0:W-:Y:S03]  /*08f0*/  STL.64 [R24], R2 ;  /* 0x0000000218007387 */ /* 0x0001e60000100a00 */
[----:B------:R-:W-:-:S05]  /*0900*/  LOP3.LUT R23, R0, 0x7f8000, RZ, 0xc0, !PT ;  /* 0x007f800000177812 */ /* 0x000fca00078ec0ff */
[----:B------:R0:W-:Y:S02]  /*0910*/  STL [R24+0x10], R23 ;  /* 0x0000101718007387 */ /* 0x0001e40000100800 */
[----:B------:R-:W-:-:S07]  /*0920*/  LEPC R20, `(.L_x_8) ;  /* 0x000000001014794e */ /* 0x000fce0000000000 */
[----:B01----:R-:W-:Y:S05]  /*0930*/  CALL.ABS.NOINC R8 ;  /* 0x0000000008007343 */ /* 0x003fea0003c00000 */
.L_x_8:
[----:B------:R-:W-:Y:S01]  /*0940*/  IMAD.MOV.U32 R3, RZ, RZ, R2 ;  /* 0x000000ffff037224 */ /* 0x000fe200078e0002 */
[----:B------:R-:W-:Y:S01]  /*0950*/  IADD3 R23, PT, PT, R28, R23, RZ ;  /* 0x000000171c177210 */ /* 0x000fe20007ffe0ff */
[----:B------:R0:W1:Y:S01]  /*0960*/  LDC.64 R8, c[0x4][R27] ;  /* 0x010000001b087b82 */ /* 0x0000620000000a00 */
[----:B------:R-:W2:Y:S01]  /*0970*/  LDCU.64 UR4, c[0x4][0x20] ;  /* 0x01000400ff0477ac */ /* 0x000ea20008000a00 */
[----:B------:R-:W-:Y:S01]  /*0980*/  MOV R6, R19 ;  /* 0x0000001300067202 */ /* 0x000fe20000000f00 */
[----:B------:R0:W-:Y:S01]  /*0990*/  STL.64 [R24], R2 ;  /* 0x0000000218007387 */ /* 0x0001e20000100a00 */
[----:B------:R-:W-:-:S03]  /*09a0*/  IMAD.MOV.U32 R7, RZ, RZ, R18 ;  /* 0x000000ffff077224 */ /* 0x000fc600078e0012 */
[----:B------:R0:W-:Y:S01]  /*09b0*/  STL [R24+0x8], R23 ;  /* 0x0000081718007387 */ /* 0x0001e20000100800 */
[----:B--2---:R-:W-:Y:S02]  /*09c0*/  IMAD.U32 R4, RZ, RZ, UR4 ;  /* 0x00000004ff047e24 */ /* 0x004fe4000f8e00ff */
[----:B0-----:R-:W-:-:S07]  /*09d0*/  IMAD.U32 R5, RZ, RZ, UR5 ;  /* 0x00000005ff057e24 */ /* 0x001fce000f8e00ff */
[----:B------:R-:W-:-:S07]  /*09e0*/  LEPC R20, `(.L_x_9) ;  /* 0x000000001014794e */ /* 0x000fce0000000000 */
[----:B-1----:R-:W-:Y:S05]  /*09f0*/  CALL.ABS.NOINC R8 ;  /* 0x0000000008007343 */ /* 0x002fea0003c00000 */
.L_x_9:
[----:B------:R-:W-:Y:S01]  /*0a00*/  VIADD R10, R2, 0x1 ;  /* 0x00000001020a7836 */ /* 0x000fe20000000000 */
[----:B------:R-:W-:Y:S01]  /*0a10*/  LOP3.LUT R11, R25, 0x7c00, RZ, 0xc0, !PT ;  /* 0x00007c00190b7812 */ /* 0x000fe200078ec0ff */
[----:B------:R0:W1:Y:S01]  /*0a20*/  LDC.64 R8, c[0x4][R27] ;  /* 0x010000001b087b82 */ /* 0x0000620000000a00 */
[----:B------:R-:W-:Y:S01]  /*0a30*/  MOV R13, R17 ;  /* 0x00000011000d7202 */ /* 0x000fe20000000f00 */
[----:B------:R-:W2:Y:S01]  /*0a40*/  LDCU.64 UR4, c[0x4][0x18] ;  /* 0x01000300ff0477ac */ /* 0x000ea20008000a00 */
[----:B------:R-:W-:Y:S01]  /*0a50*/  LOP3.LUT R12, R10, 0x1c, RZ, 0xc0, !PT ;  /* 0x0000001c0a0c7812 */ /* 0x000fe200078ec0ff */
[----:B------:R0:W-:Y:S01]  /*0a60*/  STL.64 [R24], R10 ;  /* 0x0000000a18007387 */ /* 0x0001e20000100a00 */
[----:B------:R-:W-:Y:S01]  /*0a70*/  MOV R6, R19 ;  /* 0x0000001300067202 */ /* 0x000fe20000000f00 */
[----:B------:R-:W-:Y:S02]  /*0a80*/  IMAD.MOV.U32 R7, RZ, RZ, R18 ;  /* 0x000000ffff077224 */ /* 0x000fe400078e0012 */
[C---:B------:R-:W-:Y:S01]  /*0a90*/  IMAD R0, R12.reuse, 0x802, RZ ;  /* 0x000008020c007824 */ /* 0x040fe200078e02ff */
[----:B------:R0:W-:Y:S01]  /*0aa0*/  STL.64 [R24+0x8], R12 ;  /* 0x0000080c18007387 */ /* 0x0001e20000100a00 */
[----:B------:R-:W-:-:S03]  /*0ab0*/  IMAD R3, R12, 0x8020, RZ ;  /* 0x000080200c037824 */ /* 0x000fc600078e02ff */
[----:B------:R-:W-:-:S04]  /*0ac0*/  LOP3.LUT R0, R0, 0x2110, RZ, 0xc0, !PT ;  /* 0x0000211000007812 */ /* 0x000fc800078ec0ff */
        /* <DEDUP_REMOVED lines=9> */
.L_x_10:
[----:B------:R-:W-:Y:S01]  /*0b60*/  VIADD R10, R2, 0x1 ;  /* 0x00000001020a7836 */ /* 0x000fe20000000000 */
[----:B------:R-:W-:Y:S01]  /*0b70*/  IADD3 R23, PT, PT, R28, R23, RZ ;  /* 0x000000171c177210 */ /* 0x000fe20007ffe0ff */
[----:B------:R0:W1:Y:S01]  /*0b80*/  LDC.64 R8, c[0x4][R27] ;  /* 0x010000001b087b82 */ /* 0x0000620000000a00 */
[----:B------:R-:W2:Y:S01]  /*0b90*/  LDCU.64 UR4, c[0x4][0x20] ;  /* 0x01000400ff0477ac */ /* 0x000ea20008000a00 */
[----:B------:R-:W-:Y:S02]  /*0ba0*/  IMAD.MOV.U32 R11, RZ, RZ, R10 ;  /* 0x000000ffff0b7224 */ /* 0x000fe400078e000a */
[----:B------:R0:W-:Y:S01]  /*0bb0*/  STL [R24+0x8], R23 ;  /* 0x0000081718007387 */ /* 0x0001e20000100800 */
[----:B------:R-:W-:Y:S02]  /*0bc0*/  IMAD.MOV.U32 R6, RZ, RZ, R19 ;  /* 0x000000ffff067224 */ /* 0x000fe400078e0013 */
[----:B------:R-:W-:Y:S01]  /*0bd0*/  IMAD.MOV.U32 R7, RZ, RZ, R18 ;  /* 0x000000ffff077224 */ /* 0x000fe200078e0012 */
[----:B------:R0:W-:Y:S01]  /*0be0*/  STL.64 [R24], R10 ;  /* 0x0000000a18007387 */ /* 0x0001e20000100a00 */
[----:B--2---:R-:W-:Y:S01]  /*0bf0*/  IMAD.U32 R4, RZ, RZ, UR4 ;  /* 0x00000004ff047e24 */ /* 0x004fe2000f8e00ff */
[----:B0-----:R-:W-:-:S07]  /*0c00*/  MOV R5, UR5 ;  /* 0x0000000500057c02 */ /* 0x001fce0008000f00 */
[----:B------:R-:W-:-:S07]  /*0c10*/  LEPC R20, `(.L_x_11) ;  /* 0x000000001014794e */ /* 0x000fce0000000000 */
[----:B-1----:R-:W-:Y:S05]  /*0c20*/  CALL.ABS.NOINC R8 ;  /* 0x0000000008007343 */ /* 0x002fea0003c00000 */
.L_x_11:
[----:B------:R-:W-:Y:S01]  /*0c30*/  IADD3 R10, PT, PT, R2, 0x2, RZ ;  /* 0x00000002020a7810 */ /* 0x000fe20007ffe0ff */
[----:B------:R-:W-:Y:S01]  /*0c40*/  VIADD R11, R25, 0x20 ;  /* 0x00000020190b7836 */ /* 0x000fe20000000000 */
[----:B------:R0:W1:Y:S01]  /*0c50*/  LDC.64 R8, c[0x4][R27] ;  /* 0x010000001b087b82 */ /* 0x0000620000000a00 */
[----:B------:R-:W-:Y:S01]  /*0c60*/  IMAD.MOV.U32 R13, RZ, RZ, R17 ;  /* 0x000000ffff0d7224 */ /* 0x000fe200078e0011 */
[----:B------:R-:W-:Y:S01]  /*0c70*/  LOP3.LUT R12, R10, 0x1d, RZ, 0xc0, !PT ;  /* 0x0000001d0a0c7812 */ /* 0x000fe200078ec0ff */
[----:B------:R-:W2:Y:S01]  /*0c80*/  LDCU.64 UR4, c[0x4][0x18] ;  /* 0x01000300ff0477ac */ /* 0x000ea20008000a00 */
[----:B------:R-:W-:Y:S01]  /*0c90*/  LOP3.LUT R11, R11, 0x7c00, RZ, 0xc0, !PT ;  /* 0x00007c000b0b7812 */ /* 0x000fe200078ec0ff */
[----:B------:R-:W-:Y:S01]  /*0ca0*/  IMAD.MOV.U32 R6, RZ, RZ, R19 ;  /* 0x000000ffff067224 */ /* 0x000fe200078e0013 */
[----:B------:R-:W-:Y:S01]  /*0cb0*/  MOV R7, R18 ;  /* 0x0000001200077202 */ /* 0x000fe20000000f00 */
[C---:B------:R-:W-:Y:S01]  /*0cc0*/  IMAD R0, R12.reuse, 0x802, RZ ;  /* 0x000008020c007824 */ /* 0x040fe200078e02ff */
[----:B------:R0:W-:Y:S01]  /*0cd0*/  STL.64 [R24+0x8], R12 ;  /* 0x0000080c18007387 */ /* 0x0001e20000100a00 */
[----:B------:R-:W-:-:S03]  /*0ce0*/  IMAD R3, R12, 0x8020, RZ ;  /* 0x000080200c037824 */ /* 0x000fc600078e02ff */
[----:B------:R-:W-:Y:S01]  /*0cf0*/  LOP3.LUT R0, R0, 0x2110, RZ, 0xc0, !PT ;  /* 0x0000211000007812 */ /* 0x000fe200078ec0ff */
[----:B------:R0:W-:Y:S03]  /*0d00*/  STL.64 [R24], R10 ;  /* 0x0000000a18007387 */ /* 0x0001e60000100a00 */
[----:B------:R-:W-:-:S05]  /*0d10*/  LOP3.LUT R0, R0, 0x88400, R3, 0xf8, !PT ;  /* 0x0008840000007812 */ /* 0x000fca00078ef803 */
[----:B------:R-:W-:Y:S01]  /*0d20*/  IMAD R0, R0, 0x10101, RZ ;  /* 0x0001010100007824 */ /* 0x000fe200078e02ff */
[----:B--2---:R-:W-:Y:S01]  /*0d30*/  MOV R4, UR4 ;  /* 0x0000000400047c02 */ /* 0x004fe20008000f00 */
[----:B------:R-:W-:-:S03]  /*0d40*/  IMAD.U32 R5, RZ, RZ, UR5 ;  /* 0x00000005ff057e24 */ /* 0x000fc6000f8e00ff */
[----:B------:R-:W-:-:S04]  /*0d50*/  SHF.R.U32.HI R0, RZ, 0x4, R0 ;  /* 0x00000004ff007819 */ /* 0x000fc80000011600 */
[----:B------:R-:W-:-:S05]  /*0d60*/  LOP3.LUT R23, R0, 0x7f8000, RZ, 0xc0, !PT ;  /* 0x007f800000177812 */ /* 0x000fca00078ec0ff */
[----:B------:R0:W-:Y:S02]  /*0d70*/  STL [R24+0x10], R23 ;  /* 0x0000101718007387 */ /* 0x0001e40000100800 */
[----:B------:R-:W-:-:S07]  /*0d80*/  LEPC R20, `(.L_x_12) ;  /* 0x000000001014794e */ /* 0x000fce0000000000 */
[----:B01----:R-:W-:Y:S05]  /*0d90*/  CALL.ABS.NOINC R8 ;  /* 0x0000000008007343 */ /* 0x003fea0003c00000 */
.L_x_12:
[----:B------:R-:W-:Y:S01]  /*0da0*/  VIADD R10, R2, 0x2 ;  /* 0x00000002020a7836 */ /* 0x000fe20000000000 */
[----:B------:R0:W1:Y:S01]  /*0db0*/  LDC.64 R8, c[0x4][R27] ;  /* 0x010000001b087b82 */ /* 0x0000620000000a00 */
[----:B------:R-:W-:Y:S01]  /*0dc0*/  IMAD.IADD R23, R28, 0x1, R23 ;  /* 0x000000011c177824 */ /* 0x000fe200078e0217 */
[----:B------:R-:W2:Y:S01]  /*0dd0*/  LDCU.64 UR4, c[0x4][0x20] ;  /* 0x01000400ff0477ac */ /* 0x000ea20008000a00 */
[----:B------:R-:W-:Y:S01]  /*0de0*/  MOV R6, R19 ;  /* 0x0000001300067202 */ /* 0x000fe20000000f00 */
[----:B------:R-:W-:Y:S01]  /*0df0*/  IMAD.MOV.U32 R7, RZ, RZ, R18 ;  /* 0x000000ffff077224 */ /* 0x000fe200078e0012 */
[----:B------:R-:W-:Y:S01]  /*0e00*/  MOV R11, R10 ;  /* 0x0000000a000b7202 */ /* 0x000fe20000000f00 */
[----:B------:R0:W-:Y:S04]  /*0e10*/  STL [R24+0x8], R23 ;  /* 0x0000081718007387 */ /* 0x0001e80000100800 */
[----:B------:R0:W-:Y:S01]  /*0e20*/  STL.64 [R24], R10 ;  /* 0x0000000a18007387 */ /* 0x0001e20000100a00 */
[----:B--2---:R-:W-:-:S02]  /*0e30*/  IMAD.U32 R4, RZ, RZ, UR4 ;  /* 0x00000004ff047e24 */ /* 0x004fc4000f8e00ff */
[----:B0-----:R-:W-:-:S07]  /*0e40*/  IMAD.U32 R5, RZ, RZ, UR5 ;  /* 0x00000005ff057e24 */ /* 0x001fce000f8e00ff */
[----:B------:R-:W-:-:S07]  /*0e50*/  LEPC R20, `(.L_x_13) ;  /* 0x000000001014794e */ /* 0x000fce0000000000 */
[----:B-1----:R-:W-:Y:S05]  /*0e60*/  CALL.ABS.NOINC R8 ;  /* 0x0000000008007343 */ /* 0x002fea0003c00000 */
.L_x_13:
[----:B------:R-:W-:Y:S01]  /*0e70*/  VIADD R10, R2, 0x3 ;  /* 0x00000003020a7836 */ /* 0x000fe20000000000 */
[----:B------:R-:W-:Y:S01]  /*0e80*/  IADD3 R11, PT, PT, R25, 0x40, RZ ;  /* 0x00000040190b7810 */ /* 0x000fe20007ffe0ff */
[----:B------:R-:W-:Y:S01]  /*0e90*/  IMAD.MOV.U32 R13, RZ, RZ, R17 ;  /* 0x000000ffff0d7224 */ /* 0x000fe200078e0011 */
[----:B------:R0:W1:Y:S01]  /*0ea0*/  LDC.64 R8, c[0x4][R27] ;  /* 0x010000001b087b82 */ /* 0x0000620000000a00 */
[----:B------:R-:W2:Y:S01]  /*0eb0*/  LDCU.64 UR4, c[0x4][0x18] ;  /* 0x01000300ff0477ac */ /* 0x000ea20008000a00 */
[----:B------:R-:W-:Y:S01]  /*0ec0*/  LOP3.LUT R12, R10, 0x1e, RZ, 0xc0, !PT ;  /* 0x0000001e0a0c7812 */ /* 0x000fe200078ec0ff */
[----:B------:R-:W-:Y:S01]  /*0ed0*/  IMAD.MOV.U32 R6, RZ, RZ, R19 ;  /* 0x000000ffff067224 */ /* 0x000fe200078e0013 */
[----:B------:R-:W-:Y:S01]  /*0ee0*/  LOP3.LUT R11, R11, 0x7c00, RZ, 0xc0, !PT ;  /* 0x00007c000b0b7812 */ /* 0x000fe200078ec0ff */
[----:B------:R-:W-:Y:S02]  /*0ef0*/  IMAD.MOV.U32 R7, RZ, RZ, R18 ;  /* 0x000000ffff077224 */ /* 0x000fe400078e0012 */
[C---:B------:R-:W-:Y:S01]  /*0f00*/  IMAD R0, R12.reuse, 0x802, RZ ;  /* 0x000008020c007824 */ /* 0x040fe200078e02ff */
[----:B------:R0:W-:Y:S01]  /*0f10*/  STL.64 [R24+0x8], R12 ;  /* 0x0000080c18007387 */ /* 0x0001e20000100a00 */
[----:B------:R-:W-:-:S03]  /*0f20*/  IMAD R3, R12, 0x8020, RZ ;  /* 0x000080200c037824 */ /* 0x000fc600078e02ff */
[----:B------:R-:W-:Y:S01]  /*0f30*/  LOP3.LUT R0, R0, 0x2110, RZ, 0xc0, !PT ;  /* 0x0000211000007812 */ /* 0x000fe200078ec0ff */
[----:B------:R0:W-:Y:S03]  /*0f40*/  STL.64 [R24], R10 ;  /* 0x0000000a18007387 */ /* 0x0001e60000100a00 */
[----:B------:R-:W-:Y:S01]  /*0f50*/  LOP3.LUT R0, R0, 0x88440, R3, 0xf8, !PT ;  /* 0x0008844000007812 */ /* 0x000fe200078ef803 */
[----:B--2---:R-:W-:Y:S01]  /*0f60*/  IMAD.U32 R4, RZ, RZ, UR4 ;  /* 0x00000004ff047e24 */ /* 0x004fe2000f8e00ff */
[----:B------:R-:W-:-:S03]  /*0f70*/  MOV R5, UR5 ;  /* 0x0000000500057c02 */ /* 0x000fc60008000f00 */
[----:B------:R-:W-:-:S05]  /*0f80*/  IMAD R0, R0, 0x10101, RZ ;  /* 0x0001010100007824 */ /* 0x000fca00078e02ff */
[----:B------:R-:W-:-:S04]  /*0f90*/  SHF.R.U32.HI R0, RZ, 0x4, R0 ;  /* 0x00000004ff007819 */ /* 0x000fc80000011600 */
[----:B------:R-:W-:-:S05]  /*0fa0*/  LOP3.LUT R23, R0, 0x7f8000, RZ, 0xc0, !PT ;  /* 0x007f800000177812 */ /* 0x000fca00078ec0ff */
[----:B------:R0:W-:Y:S02]  /*0fb0*/  STL [R24+0x10], R23 ;  /* 0x0000101718007387 */ /* 0x0001e40000100800 */
[----:B------:R-:W-:-:S07]  /*0fc0*/  LEPC R20, `(.L_x_14) ;  /* 0x000000001014794e */ /* 0x000fce0000000000 */
[----:B01----:R-:W-:Y:S05]  /*0fd0*/  CALL.ABS.NOINC R8 ;  /* 0x0000000008007343 */ /* 0x003fea0003c00000 */
.L_x_14:
[----:B------:R-:W-:Y:S01]  /*0fe0*/  IADD3 R10, PT, PT, R2, 0x3, RZ ;  /* 0x00000003020a7810 */ /* 0x000fe20007ffe0ff */
[----:B------:R-:W-:Y:S01]  /*0ff0*/  IMAD.IADD R23, R28, 0x1, R23 ;  /* 0x000000011c177824 */ /* 0x000fe200078e0217 */
[----:B------:R0:W1:Y:S01]  /*1000*/  LDC.64 R8, c[0x4][R27] ;  /* 0x010000001b087b82 */ /* 0x0000620000000a00 */
[----:B------:R-:W2:Y:S01]  /*1010*/  LDCU.64 UR4, c[0x4][0x20] ;  /* 0x01000400ff0477ac */ /* 0x000ea20008000a00 */
[----:B------:R-:W-:Y:S01]  /*1020*/  IMAD.MOV.U32 R6, RZ, RZ, R19 ;  /* 0x000000ffff067224 */ /* 0x000fe200078e0013 */
[----:B------:R-:W-:Y:S01]  /*1030*/  MOV R7, R18 ;  /* 0x0000001200077202 */ /* 0x000fe20000000f00 */
[----:B------:R-:W-:Y:S01]  /*1040*/  IMAD.MOV.U32 R11, RZ, RZ, R10 ;  /* 0x000000ffff0b7224 */ /* 0x000fe200078e000a */
[----:B------:R0:W-:Y:S04]  /*1050*/  STL [R24+0x8], R23 ;  /* 0x0000081718007387 */ /* 0x0001e80000100800 */
[----:B------:R0:W-:Y:S01]  /*1060*/  STL.64 [R24], R10 ;  /* 0x0000000a18007387 */ /* 0x0001e20000100a00 */
[----:B--2---:R-:W-:Y:S01]  /*1070*/  MOV R4, UR4 ;  /* 0x0000000400047c02 */ /* 0x004fe20008000f00 */
[----:B------:R-:W-:-:S07]  /*1080*/  IMAD.U32 R5, RZ, RZ, UR5 ;  /* 0x00000005ff057e24 */ /* 0x000fce000f8e00ff */
[----:B------:R-:W-:-:S07]  /*1090*/  LEPC R20, `(.L_x_15) ;  /* 0x000000001014794e */ /* 0x000fce0000000000 */
[----:B01----:R-:W-:Y:S05]  /*10a0*/  CALL.ABS.NOINC R8 ;  /* 0x0000000008007343 */ /* 0x003fea0003c00000 */
.L_x_15:
        /* <DEDUP_REMOVED lines=8> */
[----:B------:R-:W-:-:S03]  /*1130*/  IMAD R3, R10, 0x8020, RZ ;  /* 0x000080200a037824 */ /* 0x000fc600078e02ff */
        /* <DEDUP_REMOVED lines=13> */
.L_x_16:
        /* <DEDUP_REMOVED lines=12> */
.L_x_17:
[----:B------:R-:W-:Y:S01]  /*12d0*/  ISETP.NE.AND P0, PT, R16, 0xfffff, PT ;  /* 0x000fffff1000780c */ /* 0x000fe20003f05270 */
[----:B------:R-:W-:Y:S02]  /*12e0*/  VIADD R25, R25, 0x100 ;  /* 0x0000010019197836 */ /* 0x000fe40000000000 */
[----:B------:R-:W-:-:S10]  /*12f0*/  VIADD R2, R2, 0x8 ;  /* 0x0000000802027836 */ /* 0x000fd40000000000 */
[----:B------:R-:W-:Y:S05]  /*1300*/  @P0 BRA `(.L_x_18) ;  /* 0xffffffec007c0947 */ /* 0x000fea000383ffff */
.L_x_1:
[----:B------:R-:W-:Y:S05]  /*1310*/  BSYNC.RECONVERGENT B6 ;  /* 0x0000000000067941 */ /* 0x000fea0003800200 */
.L_x_0:
[----:B------:R-:W0:Y:S02]  /*1320*/  LDC.64 R2, c[0x0][0x388] ;  /* 0x0000e200ff027b82 */ /* 0x000e240000000a00 */
[----:B0-----:R-:W-:-:S05]  /*1330*/  IMAD.WIDE R2, R26, 0x4, R2 ;  /* 0x000000041a027825 */ /* 0x001fca00078e0202 */
[----:B------:R0:W2:Y:S01]  /*1340*/  LDG.E R11, desc[UR36][R2.64] ;  /* 0x00000024020b7981 */ /* 0x0000a2000c1e1900 */
[----:B------:R-:W-:-:S04]  /*1350*/  SHF.R.S32.HI R5, RZ, 0x1f, R26 ;  /* 0x0000001fff057819 */ /* 0x000fc8000001141a */
[----:B------:R-:W-:-:S04]  /*1360*/  LEA.HI R5, R5, R26, RZ, 0x5 ;  /* 0x0000001a05057211 */ /* 0x000fc800078f28ff */
[----:B------:R-:W-:Y:S02]  /*1370*/  LOP3.LUT R7, R5, 0xffffffe0, RZ, 0xc0, !PT ;  /* 0xffffffe005077812 */ /* 0x000fe400078ec0ff */
[----:B------:R-:W1:Y:S02]  /*1380*/  LDC.64 R4, c[0x0][0x380] ;  /* 0x0000e000ff047b82 */ /* 0x000e640000000a00 */
[----:B------:R-:W-:-:S05]  /*1390*/  IADD3 R26, PT, PT, R26, -R7, RZ ;  /* 0x800000071a1a7210 */ /* 0x000fca0007ffe0ff */
[C---:B------:R-:W-:Y:S02]  /*13a0*/  IMAD R0, R26.reuse, 0x802, RZ ;  /* 0x000008021a007824 */ /* 0x040fe400078e02ff */
[----:B------:R-:W-:-:S03]  /*13b0*/  IMAD R9, R26, 0x8020, RZ ;  /* 0x000080201a097824 */ /* 0x000fc600078e02ff */
[----:B------:R-:W-:-:S04]  /*13c0*/  LOP3.LUT R0, R0, 0x22110, RZ, 0xc0, !PT ;  /* 0x0002211000007812 */ /* 0x000fc800078ec0ff */
[----:B------:R-:W-:-:S05]  /*13d0*/  LOP3.LUT R0, R0, 0x88440, R9, 0xf8, !PT ;  /* 0x0008844000007812 */ /* 0x000fca00078ef809 */
[----:B------:R-:W-:-:S05]  /*13e0*/  IMAD R0, R0, 0x10101, RZ ;  /* 0x0001010100007824 */ /* 0x000fca00078e02ff */
[----:B------:R-:W-:-:S04]  /*13f0*/  SHF.R.U32.HI R0, RZ, 0x13, R0 ;  /* 0x00000013ff007819 */ /* 0x000fc80000011600 */
[----:B------:R-:W-:-:S05]  /*1400*/  LOP3.LUT R0, R0, 0xff, RZ, 0xc0, !PT ;  /* 0x000000ff00007812 */ /* 0x000fca00078ec0ff */
[----:B0-----:R-:W-:-:S04]  /*1410*/  IMAD.IADD R3, R7, 0x1, R0 ;  /* 0x0000000107037824 */ /* 0x001fc800078e0200 */
[----:B-1----:R-:W-:-:S05]  /*1420*/  IMAD.WIDE R2, R3, 0x4, R4 ;  /* 0x0000000403027825 */ /* 0x002fca00078e0204 */
[----:B--2---:R-:W-:Y:S01]  /*1430*/  STG.E desc[UR36][R2.64], R11 ;  /* 0x0000000b02007986 */ /* 0x004fe2000c101924 */
[----:B------:R-:W-:Y:S05]  /*1440*/  EXIT ;  /* 0x000000000000794d */ /* 0x000fea0003800000 */
.L_x_19:
[----:B------:R-:W-:-:S00]  /*1450*/  BRA `(.L_x_19) ;  /* 0xfffffffc00fc7947 */ /* 0x000fc0000383ffff */
[----:B------:R-:W-:-:S00]  /*1460*/  NOP ;  /* 0x0000000000007918 */ /* 0x000fc00000000000 */
        /* <DEDUP_REMOVED lines=9> */
.L_x_34:


//--------------------- .text._Z14fft3dyx_kernelPiS_iiii --------------------------
	.section	.text._Z14fft3dyx_kernelPiS_iiii,"ax",@progbits
	.align	128
        .global         _Z14fft3dyx_kernelPiS_iiii
        .type           _Z14fft3dyx_kernelPiS_iiii,@function
        .size           _Z14fft3dyx_kernelPiS_iiii,(.L_x_35 - _Z14fft3dyx_kernelPiS_iiii)
        .other          _Z14fft3dyx_kernelPiS_iiii,@"STO_CUDA_ENTRY STV_DEFAULT"
_Z14fft3dyx_kernelPiS_iiii:
.text._Z14fft3dyx_kernelPiS_iiii:
[----:B------:R-:W-:Y:S01]  /*0000*/  LDC R1, c[0x0][0x37c] ;  /* 0x0000df00ff017b82 */ /* 0x000fe20000000800 */
[----:B------:R-:W0:Y:S01]  /*0010*/  S2R R0, SR_TID.X ;  /* 0x0000000000007919 */ /* 0x000e220000002100 */
[----:B------:R-:W0:Y:S01]  /*0020*/  LDCU UR4, c[0x0][0x360] ;  /* 0x00006c00ff0477ac */ /* 0x000e220008000800 */
[----:B------:R-:W0:Y:S02]  /*0030*/  S2R R3, SR_CTAID.X ;  /* 0x0000000000037919 */ /* 0x000e240000002500 */
[----:B0-----:R-:W-:Y:S01]  /*0040*/  IMAD R0, R3, UR4, R0 ;  /* 0x0000000403007c24 */ /* 0x001fe2000f8e0200 */
[----:B------:R-:W0:Y:S02]  /*0050*/  LDCU.64 UR4, c[0x0][0x358] ;  /* 0x00006b00ff0477ac */ /* 0x000e240008000a00 */
[----:B------:R-:W1:Y:S02]  /*0060*/  LDC.64 R2, c[0x0][0x388] ;  /* 0x0000e200ff027b82 */ /* 0x000e640000000a00 */
[----:B------:R-:W-:-:S04]  /*0070*/  SHF.R.S32.HI R5, RZ, 0x1f, R0 ;  /* 0x0000001fff057819 */ /* 0x000fc80000011400 */
[CC--:B------:R-:W-:Y:S02]  /*0080*/  LEA.HI R4, R5.reuse, R0.reuse, RZ, 0x5 ;  /* 0x0000000005047211 */ /* 0x0c0fe400078f28ff */
[----:B------:R-:W-:Y:S02]  /*0090*/  LEA.HI R8, R5, R0, RZ, 0xa ;  /* 0x0000000005087211 */ /* 0x000fe400078f50ff */
[----:B------:R-:W-:Y:S02]  /*00a0*/  SHF.R.S32.HI R6, RZ, 0x5, R4 ;  /* 0x00000005ff067819 */ /* 0x000fe40000011404 */
[----:B------:R-:W-:Y:S02]  /*00b0*/  LOP3.LUT R7, R4, 0xffffffe0, RZ, 0xc0, !PT ;  /* 0xffffffe004077812 */ /* 0x000fe400078ec0ff */
[----:B------:R-:W-:Y:S02]  /*00c0*/  LEA.HI R5, R6, R6, RZ, 0x5 ;  /* 0x0000000606057211 */ /* 0x000fe400078f28ff */
[----:B------:R-:W-:Y:S01]  /*00d0*/  LOP3.LUT R8, R8, 0xfffffc00, RZ, 0xc0, !PT ;  /* 0xfffffc0008087812 */ /* 0x000fe200078ec0ff */
[----:B------:R-:W-:Y:S01]  /*00e0*/  IMAD.IADD R7, R0, 0x1, -R7 ;  /* 0x0000000100077824 */ /* 0x000fe200078e0a07 */
[----:B------:R-:W-:-:S04]  /*00f0*/  LOP3.LUT R5, R5, 0xffffffe0, RZ, 0xc0, !PT ;  /* 0xffffffe005057812 */ /* 0x000fc800078ec0ff */
[----:B------:R-:W-:-:S05]  /*0100*/  IADD3 R8, PT, PT, R8, R6, -R5 ;  /* 0x0000000608087210 */ /* 0x000fca0007ffe805 */
[----:B------:R-:W-:-:S04]  /*0110*/  IMAD R5, R7, 0x20, R8 ;  /* 0x0000002007057824 */ /* 0x000fc800078e0208 */
[----:B-1----:R-:W-:Y:S02]  /*0120*/  IMAD.WIDE R2, R5, 0x4, R2 ;  /* 0x0000000405027825 */ /* 0x002fe400078e0202 */
[----:B------:R-:W1:Y:S04]  /*0130*/  LDC.64 R4, c[0x0][0x380] ;  /* 0x0000e000ff047b82 */ /* 0x000e680000000a00 */
[----:B0-----:R-:W2:Y:S01]  /*0140*/  LDG.E R3, desc[UR4][R2.64] ;  /* 0x0000000402037981 */ /* 0x001ea2000c1e1900 */
[C---:B------:R-:W-:Y:S02]  /*0150*/  IMAD R0, R7.reuse, 0x802, RZ ;  /* 0x0000080207007824 */ /* 0x040fe400078e02ff */
[----:B------:R-:W-:-:S03]  /*0160*/  IMAD R7, R7, 0x8020, RZ ;  /* 0x0000802007077824 */ /* 0x000fc600078e02ff */
[----:B------:R-:W-:-:S04]  /*0170*/  LOP3.LUT R0, R0, 0x22110, RZ, 0xc0, !PT ;  /* 0x0002211000007812 */ /* 0x000fc800078ec0ff */
[----:B------:R-:W-:-:S05]  /*0180*/  LOP3.LUT R0, R0, 0x88440, R7, 0xf8, !PT ;  /* 0x0008844000007812 */ /* 0x000fca00078ef807 */
[----:B------:R-:W-:-:S05]  /*0190*/  IMAD R0, R0, 0x10101, RZ ;  /* 0x0001010100007824 */ /* 0x000fca00078e02ff */
[----:B------:R-:W-:-:S04]  /*01a0*/  SHF.R.U32.HI R0, RZ, 0xe, R0 ;  /* 0x0000000eff007819 */ /* 0x000fc80000011600 */
[----:B------:R-:W-:-:S05]  /*01b0*/  LOP3.LUT R0, R0, 0x1fe0, RZ, 0xc0, !PT ;  /* 0x00001fe000007812 */ /* 0x000fca00078ec0ff */
[----:B------:R-:W-:-:S04]  /*01c0*/  IMAD.IADD R7, R0, 0x1, R8 ;  /* 0x0000000100077824 */ /* 0x000fc800078e0208 */
[----:B-1----:R-:W-:-:S05]  /*01d0*/  IMAD.WIDE R4, R7, 0x4, R4 ;  /* 0x0000000407047825 */ /* 0x002fca00078e0204 */
[----:B--2---:R-:W-:Y:S01]  /*01e0*/  STG.E desc[UR4][R4.64], R3 ;  /* 0x0000000304007986 */ /* 0x004fe2000c101904 */
[----:B------:R-:W-:Y:S05]  /*01f0*/  EXIT ;  /* 0x000000000000794d */ /* 0x000fea0003800000 */
.L_x_20:
        /* <DEDUP_REMOVED lines=16> */
.L_x_35:


//--------------------- .text._Z14fft3dxy_kernelPiS_iiii --------------------------
	.section	.text._Z14fft3dxy_kernelPiS_iiii,"ax",@progbits
	.align	128
        .global         _Z14fft3dxy_kernelPiS_iiii
        .type           _Z14fft3dxy_kernelPiS_iiii,@function
        .size           _Z14fft3dxy_kernelPiS_iiii,(.L_x_36 - _Z14fft3dxy_kernelPiS_iiii)
        .other          _Z14fft3dxy_kernelPiS_iiii,@"STO_CUDA_ENTRY STV_DEFAULT"
_Z14fft3dxy_kernelPiS_iiii:
.text._Z14fft3dxy_kernelPiS_iiii:
        /* <DEDUP_REMOVED lines=8> */
[----:B------:R-:W-:-:S04]  /*0080*/  LEA.HI R4, R5, R0, RZ, 0x5 ;  /* 0x0000000005047211 */ /* 0x000fc800078f28ff */
[--C-:B------:R-:W-:Y:S02]  /*0090*/  SHF.R.S32.HI R6, RZ, 0x1f, R4.reuse ;  /* 0x0000001fff067819 */ /* 0x100fe40000011404 */
[----:B------:R-:W-:Y:S02]  /*00a0*/  SHF.R.S32.HI R7, RZ, 0x5, R4 ;  /* 0x00000005ff077819 */ /* 0x000fe40000011404 */
[----:B------:R-:W-:Y:S02]  /*00b0*/  LOP3.LUT R9, R4, 0xffffffe0, RZ, 0xc0, !PT ;  /* 0xffffffe004097812 */ /* 0x000fe400078ec0ff */
[----:B------:R-:W-:-:S03]  /*00c0*/  LEA.HI R6, R6, R7, RZ, 0xa ;  /* 0x0000000706067211 */ /* 0x000fc600078f50ff */
[----:B------:R-:W-:Y:S01]  /*00d0*/  IMAD.IADD R9, R0, 0x1, -R9 ;  /* 0x0000000100097824 */ /* 0x000fe200078e0a09 */
[----:B------:R-:W-:-:S05]  /*00e0*/  LOP3.LUT R6, R6, 0xfffffc00, RZ, 0xc0, !PT ;  /* 0xfffffc0006067812 */ /* 0x000fca00078ec0ff */
[----:B------:R-:W-:Y:S01]  /*00f0*/  IMAD.IADD R6, R7, 0x1, -R6 ;  /* 0x0000000107067824 */ /* 0x000fe200078e0a06 */
[----:B------:R-:W-:-:S03]  /*0100*/  LEA.HI R7, R5, R0, RZ, 0xf ;  /* 0x0000000005077211 */ /* 0x000fc600078f78ff */
[----:B------:R-:W-:Y:S01]  /*0110*/  IMAD R11, R9, 0x400, R6 ;  /* 0x00000400090b7824 */ /* 0x000fe200078e0206 */
[----:B------:R-:W-:-:S05]  /*0120*/  LOP3.LUT R4, R7, 0xffff8000, RZ, 0xc0, !PT ;  /* 0xffff800007047812 */ /* 0x000fca00078ec0ff */
[----:B------:R-:W-:-:S04]  /*0130*/  IMAD.IADD R11, R4, 0x1, R11 ;  /* 0x00000001040b7824 */ /* 0x000fc800078e020b */
[----:B-1----:R-:W-:-:S05]  /*0140*/  IMAD.WIDE R2, R11, 0x4, R2 ;  /* 0x000000040b027825 */ /* 0x002fca00078e0202 */
[----:B0-----:R0:W2:Y:S01]  /*0150*/  LDG.E R11, desc[UR4][R2.64] ;  /* 0x00000004020b7981 */ /* 0x0010a2000c1e1900 */
[----:B------:R-:W-:Y:S01]  /*0160*/  LEA.HI R0, R5, R0, RZ, 0xa ;  /* 0x0000000005007211 */ /* 0x000fe200078f50ff */
[----:B------:R-:W-:Y:S01]  /*0170*/  IMAD R9, R9, 0x802, RZ ;  /* 0x0000080209097824 */ /* 0x000fe200078e02ff */
[----:B------:R-:W-:Y:S02]  /*0180*/  SHF.R.S32.HI R7, RZ, 0xf, R7 ;  /* 0x0000000fff077819 */ /* 0x000fe40000011407 */
[----:B------:R-:W-:-:S03]  /*0190*/  SHF.R.S32.HI R0, RZ, 0xa, R0 ;  /* 0x0000000aff007819 */ /* 0x000fc60000011400 */
[----:B------:R-:W-:Y:S01]  /*01a0*/  IMAD R7, R7, 0x400, R6 ;  /* 0x0000040007077824 */ /* 0x000fe200078e0206 */
[----:B------:R-:W-:-:S04]  /*01b0*/  LEA.HI R4, R0, R0, RZ, 0x5 ;  /* 0x0000000000047211 */ /* 0x000fc800078f28ff */
[----:B------:R-:W-:-:S05]  /*01c0*/  LOP3.LUT R5, R4, 0xfffe0, RZ, 0xc0, !PT ;  /* 0x000fffe004057812 */ /* 0x000fca00078ec0ff */
[----:B------:R-:W-:-:S04]  /*01d0*/  IMAD.IADD R5, R0, 0x1, -R5 ;  /* 0x0000000100057824 */ /* 0x000fc800078e0a05 */
[----:B------:R-:W-:-:S05]  /*01e0*/  IMAD R5, R5, 0x8020, RZ ;  /* 0x0000802005057824 */ /* 0x000fca00078e02ff */
[----:B------:R-:W-:Y:S02]  /*01f0*/  LOP3.LUT R0, R5, 0x88440, RZ, 0xc0, !PT ;  /* 0x0008844005007812 */ /* 0x000fe400078ec0ff */
[----:B------:R-:W1:Y:S02]  /*0200*/  LDC.64 R4, c[0x0][0x380] ;  /* 0x0000e000ff047b82 */ /* 0x000e640000000a00 */
        /* <DEDUP_REMOVED lines=8> */
.L_x_21:
        /* <DEDUP_REMOVED lines=15> */
.L_x_36:


//--------------------- .text._Z14fft3dxx_kernelPiS_iiii --------------------------
	.section	.text._Z14fft3dxx_kernelPiS_iiii,"ax",@progbits
	.align	128
        .global         _Z14fft3dxx_kernelPiS_iiii
        .type           _Z14fft3dxx_kernelPiS_iiii,@function
        .size           _Z14fft3dxx_kernelPiS_iiii,(.L_x_37 - _Z14fft3dxx_kernelPiS_iiii)
        .other          _Z14fft3dxx_kernelPiS_iiii,@"STO_CUDA_ENTRY STV_DEFAULT"
_Z14fft3dxx_kernelPiS_iiii:
.text._Z14fft3dxx_kernelPiS_iiii:
        /* <DEDUP_REMOVED lines=14> */
[----:B------:R-:W-:Y:S02]  /*00e0*/  IMAD.MOV.U32 R31, RZ, RZ, 0x40 ;  /* 0x00000040ff1f7424 */ /* 0x000fe400078e00ff */
[----:B------:R-:W-:Y:S02]  /*00f0*/  IMAD.MOV.U32 R30, RZ, RZ, 0x10000 ;  /* 0x00010000ff1e7424 */ /* 0x000fe400078e00ff */
[----:B------:R-:W-:-:S07]  /*0100*/  IMAD.MOV.U32 R18, RZ, RZ, 0x1 ;  /* 0x00000001ff127424 */ /* 0x000fce00078e00ff */
.L_x_32:
[----:B------:R-:W-:Y:S01]  /*0110*/  VIADD R16, R18, 0xffffffff ;  /* 0xffffffff12107836 */ /* 0x000fe20000000000 */
[----:B------:R-:W0:Y:S01]  /*0120*/  LDCU UR4, c[0x0][0x2f8] ;  /* 0x00005f00ff0477ac */ /* 0x000e220008000800 */
[----:B------:R-:W-:Y:S01]  /*0130*/  VIADD R17, R31, 0xffffffc0 ;  /* 0xffffffc01f117836 */ /* 0x000fe20000000000 */
[----:B------:R-:W-:Y:S01]  /*0140*/  MOV R26, 0x0 ;  /* 0x00000000001a7802 */ /* 0x000fe20000000f00 */
[----:B------:R-:W-:Y:S01]  /*0150*/  VIADD R22, R30, 0xffff0000 ;  /* 0xffff00001e167836 */ /* 0x000fe20000000000 */
[----:B------:R-:W-:Y:S01]  /*0160*/  LOP3.LUT R0, R16, 0x1c, RZ, 0xc0, !PT ;  /* 0x0000001c10007812 */ /* 0x000fe200078ec0ff */
[----:B------:R-:W-:Y:S01]  /*0170*/  IMAD.MOV.U32 R6, RZ, RZ, R29 ;  /* 0x000000ffff067224 */ /* 0x000fe200078e001d */
[----:B------:R-:W-:Y:S01]  /*0180*/  LOP3.LUT R17, R17, 0x7c00, RZ, 0xc0, !PT ;  /* 0x00007c0011117812 */ /* 0x000fe200078ec0ff */
[----:B------:R-:W-:Y:S01]  /*0190*/  IMAD.MOV.U32 R7, RZ, RZ, R28 ;  /* 0x000000ffff077224 */ /* 0x000fe200078e001c */
[----:B------:R-:W-:Y:S01]  /*01a0*/  LOP3.LUT R22, R22, 0xe0000, RZ, 0xc0, !PT ;  /* 0x000e000016167812 */ /* 0x000fe200078ec0ff */
[C---:B------:R-:W-:Y:S01]  /*01b0*/  IMAD R2, R0.reuse, 0x802, RZ ;  /* 0x0000080200027824 */ /* 0x040fe200078e02ff */
[----:B------:R-:W-:Y:S01]  /*01c0*/  SHF.R.U32.HI R23, RZ, 0xa, R16 ;  /* 0x0000000aff177819 */ /* 0x000fe20000011610 */
[----:B------:R-:W-:Y:S01]  /*01d0*/  IMAD R3, R0, 0x8020, RZ ;  /* 0x0000802000037824 */ /* 0x000fe200078e02ff */
[----:B------:R-:W-:-:S02]  /*01e0*/  SHF.R.U32.HI R25, RZ, 0xa, R17 ;  /* 0x0000000aff197819 */ /* 0x000fc40000011611 */
[----:B------:R-:W-:-:S04]  /*01f0*/  LOP3.LUT R2, R2, 0x2110, RZ, 0xc0, !PT ;  /* 0x0000211002027812 */ /* 0x000fc800078ec0ff */
[----:B------:R-:W-:Y:S02]  /*0200*/  LOP3.LUT R2, R2, 0x88400, R3, 0xf8, !PT ;  /* 0x0008840002027812 */ /* 0x000fe400078ef803 */
[----:B0-----:R-:W-:Y:S01]  /*0210*/  IADD3 R27, PT, PT, R29, -UR4, RZ ;  /* 0x800000041d1b7c10 */ /* 0x001fe2000fffe0ff */
[----:B------:R-:W0:Y:S02]  /*0220*/  LDCU.64 UR4, c[0x4][0x8] ;  /* 0x01000100ff0477ac */ /* 0x000e240008000a00 */
[----:B------:R-:W-:Y:S02]  /*0230*/  IMAD R2, R2, 0x10101, RZ ;  /* 0x0001010102027824 */ /* 0x000fe400078e02ff */
[----:B------:R1:W-:Y:S03]  /*0240*/  STL.64 [R27], R16 ;  /* 0x000000101b007387 */ /* 0x0003e60000100a00 */
[----:B------:R-:W-:Y:S01]  /*0250*/  SHF.R.U32.HI R2, RZ, 0x4, R2 ;  /* 0x00000004ff027819 */ /* 0x000fe20000011602 */
[----:B------:R1:W-:Y:S03]  /*0260*/  STL.64 [R27+0x8], R22 ;  /* 0x000008161b007387 */ /* 0x0003e60000100a00 */
[----:B------:R-:W-:-:S02]  /*0270*/  LOP3.LUT R24, R2, 0x7f8000, RZ, 0xc0, !PT ;  /* 0x007f800002187812 */ /* 0x000fc400078ec0ff */
[----:B------:R1:W2:Y:S02]  /*0280*/  LDC.64 R2, c[0x4][R26] ;  /* 0x010000001a027b82 */ /* 0x0002a40000000a00 */
[----:B------:R-:W-:Y:S01]  /*0290*/  SHF.R.U32.HI R0, RZ, 0xf, R24 ;  /* 0x0000000fff007819 */ /* 0x000fe20000011618 */
[----:B------:R1:W-:Y:S01]  /*02a0*/  STL.64 [R27+0x10], R24 ;  /* 0x000010181b007387 */ /* 0x0003e20000100a00 */
[----:B0-----:R-:W-:-:S03]  /*02b0*/  IMAD.U32 R4, RZ, RZ, UR4 ;  /* 0x00000004ff047e24 */ /* 0x001fc6000f8e00ff */
[----:B------:R1:W-:Y:S01]  /*02c0*/  STL [R27+0x18], R0 ;  /* 0x000018001b007387 */ /* 0x0003e20000100800 */
[----:B------:R-:W-:-:S07]  /*02d0*/  IMAD.U32 R5, RZ, RZ, UR5 ;  /* 0x00000005ff057e24 */ /* 0x000fce000f8e00ff */
[----:B------:R-:W-:-:S07]  /*02e0*/  LEPC R20, `(.L_x_24) ;  /* 0x000000001014794e */ /* 0x000fce0000000000 */
[----:B-12---:R-:W-:Y:S05]  /*02f0*/  CALL.ABS.NOINC R2 ;  /* 0x0000000002007343 */ /* 0x006fea0003c00000 */
.L_x_24:
[C---:B------:R-:W-:Y:S01]  /*0300*/  IMAD R25, R24.reuse, R25, RZ ;  /* 0x0000001918197224 */ /* 0x040fe200078e02ff */
[----:B------:R0:W1:Y:S01]  /*0310*/  LDC.64 R2, c[0x4][R26] ;  /* 0x010000001a027b82 */ /* 0x0000620000000a00 */
[C-C-:B------:R-:W-:Y:S01]  /*0320*/  IMAD.IADD R33, R17.reuse, 0x1, R23.reuse ;  /* 0x0000000111217824 */ /* 0x140fe200078e0217 */
[----:B------:R-:W-:Y:S01]  /*0330*/  IADD3 R17, PT, PT, R17, R22, R23 ;  /* 0x0000001611117210 */ /* 0x000fe20007ffe017 */
[----:B------:R-:W2:Y:S01]  /*0340*/  LDCU.64 UR4, c[0x4][0x10] ;  /* 0x01000200ff0477ac */ /* 0x000ea20008000a00 */
[----:B------:R-:W-:Y:S01]  /*0350*/  SHF.R.U32.HI R25, RZ, 0x5, R25 ;  /* 0x00000005ff197819 */ /* 0x000fe20000011619 */
[----:B------:R-:W-:Y:S01]  /*0360*/  IMAD.MOV.U32 R6, RZ, RZ, R29 ;  /* 0x000000ffff067224 */ /* 0x000fe200078e001d */
[----:B------:R-:W-:Y:S01]  /*0370*/  IADD3 R24, PT, PT, R24, R33, RZ ;  /* 0x0000002118187210 */ /* 0x000fe20007ffe0ff */
[----:B------:R0:W-:Y:S01]  /*0380*/  STL.64 [R27], R16 ;  /* 0x000000101b007387 */ /* 0x0001e20000100a00 */
[----:B------:R-:W-:-:S03]  /*0390*/  IMAD.MOV.U32 R7, RZ, RZ, R28 ;  /* 0x000000ffff077224 */ /* 0x000fc600078e001c */
[----:B------:R0:W-:Y:S01]  /*03a0*/  STL.64 [R27+0x8], R24 ;  /* 0x000008181b007387 */ /* 0x0001e20000100a00 */
[----:B--2---:R-:W-:Y:S02]  /*03b0*/  IMAD.U32 R4, RZ, RZ, UR4 ;  /* 0x00000004ff047e24 */ /* 0x004fe4000f8e00ff */
[----:B0-----:R-:W-:-:S07]  /*03c0*/  IMAD.U32 R5, RZ, RZ, UR5 ;  /* 0x00000005ff057e24 */ /* 0x001fce000f8e00ff */
[----:B------:R-:W-:-:S07]  /*03d0*/  LEPC R20, `(.L_x_25) ;  /* 0x000000001014794e */ /* 0x000fce0000000000 */
[----:B-1----:R-:W-:Y:S05]  /*03e0*/  CALL.ABS.NOINC R2 ;  /* 0x0000000002007343 */ /* 0x002fea0003c00000 */
.L_x_25:
[----:B------:R-:W-:Y:S01]  /*03f0*/  LOP3.LUT R0, R18, 0x1d, RZ, 0xc0, !PT ;  /* 0x0000001d12007812 */ /* 0x000fe200078ec0ff */
[----:B------:R-:W-:Y:S01]  /*0400*/  VIADD R19, R31, 0xffffffe0 ;  /* 0xffffffe01f137836 */ /* 0x000fe20000000000 */
[----:B------:R-:W0:Y:S01]  /*0410*/  LDCU.64 UR4, c[0x4][0x8] ;  /* 0x01000100ff0477ac */ /* 0x000e220008000a00 */
[----:B------:R-:W-:Y:S02]  /*0420*/  VIADD R22, R30, 0xffff8000 ;  /* 0xffff80001e167836 */ /* 0x000fe40000000000 */
[C---:B------:R-:W-:Y:S01]  /*0430*/  IMAD R2, R0.reuse, 0x802, RZ ;  /* 0x0000080200027824 */ /* 0x040fe200078e02ff */
[----:B------:R-:W-:Y:S01]  /*0440*/  LOP3.LUT R19, R19, 0x7c00, RZ, 0xc0, !PT ;  /* 0x00007c0013137812 */ /* 0x000fe200078ec0ff */
[----:B------:R-:W-:Y:S01]  /*0450*/  IMAD R3, R0, 0x8020, RZ ;  /* 0x0000802000037824 */ /* 0x000fe200078e02ff */
[----:B------:R-:W-:Y:S01]  /*0460*/  LOP3.LUT R22, R22, 0xe8000, RZ, 0xc0, !PT ;  /* 0x000e800016167812 */ /* 0x000fe200078ec0ff */
[----:B------:R-:W-:Y:S01]  /*0470*/  IMAD.MOV.U32 R6, RZ, RZ, R29 ;  /* 0x000000ffff067224 */ /* 0x000fe200078e001d */
[----:B------:R-:W-:Y:S01]  /*0480*/  LOP3.LUT R2, R2, 0x2110, RZ, 0xc0, !PT ;  /* 0x0000211002027812 */ /* 0x000fe200078ec0ff */
[----:B------:R1:W-:Y:S01]  /*0490*/  STL.64 [R27], R18 ;  /* 0x000000121b007387 */ /* 0x0003e20000100a00 */
[----:B------:R-:W-:Y:S01]  /*04a0*/  SHF.R.U32.HI R17, RZ, 0xa, R19 ;  /* 0x0000000aff117819 */ /* 0x000fe20000011613 */
[----:B------:R-:W-:Y:S01]  /*04b0*/  IMAD.MOV.U32 R7, RZ, RZ, R28 ;  /* 0x000000ffff077224 */ /* 0x000fe200078e001c */
[----:B------:R-:W-:Y:S01]  /*04c0*/  LOP3.LUT R2, R2, 0x88400, R3, 0xf8, !PT ;  /* 0x0008840002027812 */ /* 0x000fe200078ef803 */
[----:B------:R1:W-:Y:S01]  /*04d0*/  STL.64 [R27+0x8], R22 ;  /* 0x000008161b007387 */ /* 0x0003e20000100a00 */
[----:B------:R-:W-:-:S03]  /*04e0*/  VIADD R24, R18, 0x2 ;  /* 0x0000000212187836 */ /* 0x000fc60000000000 */
[----:B------:R-:W-:Y:S01]  /*04f0*/  IMAD R2, R2, 0x10101, RZ ;  /* 0x0001010102027824 */ /* 0x000fe200078e02ff */
[----:B0-----:R-:W-:Y:S01]  /*0500*/  MOV R4, UR4 ;  /* 0x0000000400047c02 */ /* 0x001fe20008000f00 */
[----:B------:R-:W-:-:S03]  /*0510*/  IMAD.U32 R5, RZ, RZ, UR5 ;  /* 0x00000005ff057e24 */ /* 0x000fc6000f8e00ff */
[----:B------:R-:W-:-:S04]  /*0520*/  SHF.R.U32.HI R2, RZ, 0x4, R2 ;  /* 0x00000004ff027819 */ /* 0x000fc80000011602 */
[----:B------:R-:W-:Y:S02]  /*0530*/  LOP3.LUT R16, R2, 0x7f8000, RZ, 0xc0, !PT ;  /* 0x007f800002107812 */ /* 0x000fe400078ec0ff */
[----:B------:R1:W0:Y:S02]  /*0540*/  LDC.64 R2, c[0x4][R26] ;  /* 0x010000001a027b82 */ /* 0x0002240000000a00 */
[----:B------:R-:W-:Y:S01]  /*0550*/  SHF.R.U32.HI R0, RZ, 0xf, R16 ;  /* 0x0000000fff007819 */ /* 0x000fe20000011610 */
[----:B------:R1:W-:Y:S04]  /*0560*/  STL.64 [R27+0x10], R16 ;  /* 0x000010101b007387 */ /* 0x0003e80000100a00 */
[----:B------:R1:W-:Y:S02]  /*0570*/  STL [R27+0x18], R0 ;  /* 0x000018001b007387 */ /* 0x0003e40000100800 */
[----:B------:R-:W-:-:S07]  /*0580*/  LEPC R20, `(.L_x_26) ;  /* 0x000000001014794e */ /* 0x000fce0000000000 */
[----:B01----:R-:W-:Y:S05]  /*0590*/  CALL.ABS.NOINC R2 ;  /* 0x0000000002007343 */ /* 0x003fea0003c00000 */
.L_x_26:
[----:B------:R-:W-:Y:S01]  /*05a0*/  IMAD R17, R16, R17, RZ ;  /* 0x0000001110117224 */ /* 0x000fe200078e02ff */
[----:B------:R0:W1:Y:S01]  /*05b0*/  LDC.64 R2, c[0x4][R26] ;  /* 0x010000001a027b82 */ /* 0x0000620000000a00 */
[C---:B------:R-:W-:Y:S01]  /*05c0*/  IMAD.IADD R19, R33.reuse, 0x1, R22 ;  /* 0x0000000121137824 */ /* 0x040fe200078e0216 */
[----:B------:R-:W2:Y:S01]  /*05d0*/  LDCU.64 UR4, c[0x4][0x10] ;  /* 0x01000200ff0477ac */ /* 0x000ea20008000a00 */
[----:B------:R-:W-:Y:S01]  /*05e0*/  IMAD.IADD R16, R33, 0x1, R16 ;  /* 0x0000000121107824 */ /* 0x000fe200078e0210 */
[----:B------:R-:W-:Y:S01]  /*05f0*/  SHF.R.U32.HI R17, RZ, 0x5, R17 ;  /* 0x00000005ff117819 */ /* 0x000fe20000011611 */
[----:B------:R-:W-:Y:S01]  /*0600*/  IMAD.MOV.U32 R6, RZ, RZ, R29 ;  /* 0x000000ffff067224 */ /* 0x000fe200078e001d */
[----:B------:R0:W-:Y:S01]  /*0610*/  STL.64 [R27], R18 ;  /* 0x000000121b007387 */ /* 0x0001e20000100a00 */
[----:B------:R-:W-:-:S03]  /*0620*/  IMAD.MOV.U32 R7, RZ, RZ, R28 ;  /* 0x000000ffff077224 */ /* 0x000fc600078e001c */
[----:B------:R0:W-:Y:S01]  /*0630*/  STL.64 [R27+0x8], R16 ;  /* 0x000008101b007387 */ /* 0x0001e20000100a00 */
[----:B--2---:R-:W-:Y:S01]  /*0640*/  MOV R4, UR4 ;  /* 0x0000000400047c02 */ /* 0x004fe20008000f00 */
[----:B------:R-:W-:-:S07]  /*0650*/  IMAD.U32 R5, RZ, RZ, UR5 ;  /* 0x00000005ff057e24 */ /* 0x000fce000f8e00ff */
[----:B------:R-:W-:-:S07]  /*0660*/  LEPC R20, `(.L_x_27) ;  /* 0x000000001014794e */ /* 0x000fce0000000000 */
[----:B01----:R-:W-:Y:S05]  /*0670*/  CALL.ABS.NOINC R2 ;  /* 0x0000000002007343 */ /* 0x003fea0003c00000 */
.L_x_27:
[----:B------:R-:W-:Y:S01]  /*0680*/  VIADD R2, R18, 0x1 ;  /* 0x0000000112027836 */ /* 0x000fe20000000000 */
[C---:B------:R-:W-:Y:S01]  /*0690*/  LOP3.LUT R22, R30.reuse, 0xf0000, RZ, 0xc0, !PT ;  /* 0x000f00001e167812 */ /* 0x040fe200078ec0ff */
[----:B------:R0:W1:Y:S01]  /*06a0*/  LDC.64 R8, c[0x4][R26] ;  /* 0x010000001a087b82 */ /* 0x0000620000000a00 */
[----:B------:R-:W2:Y:S01]  /*06b0*/  LDCU.64 UR4, c[0x4][0x8] ;  /* 0x01000100ff0477ac */ /* 0x000ea20008000a00 */
[----:B------:R-:W-:Y:S01]  /*06c0*/  IADD3 R25, PT, PT, R31, 0x20, RZ ;  /* 0x000000201f197810 */ /* 0x000fe20007ffe0ff */
[----:B------:R-:W-:Y:S01]  /*06d0*/  VIADD R34, R30, 0x8000 ;  /* 0x000080001e227836 */ /* 0x000fe20000000000 */
[----:B------:R-:W-:Y:S01]  /*06e0*/  LOP3.LUT R0, R2, 0x1e, RZ, 0xc0, !PT ;  /* 0x0000001e02007812 */ /* 0x000fe200078ec0ff */
[----:B------:R0:W-:Y:S01]  /*06f0*/  STL.64 [R27+0x8], R22 ;  /* 0x000008161b007387 */ /* 0x0001e20000100a00 */
[----:B------:R-:W-:Y:S02]  /*0700*/  IMAD.MOV.U32 R6, RZ, RZ, R29 ;  /* 0x000000ffff067224 */ /* 0x000fe400078e001d */
[----:B------:R-:W-:-:S02]  /*0710*/  IMAD.MOV.U32 R7, RZ, RZ, R28 ;  /* 0x000000ffff077224 */ /* 0x000fc400078e001c */
[C---:B------:R-:W-:Y:S02]  /*0720*/  IMAD R3, R0.reuse, 0x802, RZ ;  /* 0x0000080200037824 */ /* 0x040fe400078e02ff */
[----:B------:R-:W-:-:S03]  /*0730*/  IMAD R0, R0, 0x8020, RZ ;  /* 0x0000802000007824 */ /* 0x000fc600078e02ff */
[----:B------:R-:W-:-:S04]  /*0740*/  LOP3.LUT R3, R3, 0x2110, RZ, 0xc0, !PT ;  /* 0x0000211003037812 */ /* 0x000fc800078ec0ff */
[----:B------:R-:W-:Y:S01]  /*0750*/  LOP3.LUT R0, R3, 0x88440, R0, 0xf8, !PT ;  /* 0x0008844003007812 */ /* 0x000fe200078ef800 */
[----:B--2---:R-:W-:Y:S01]  /*0760*/  IMAD.U32 R4, RZ, RZ, UR4 ;  /* 0x00000004ff047e24 */ /* 0x004fe2000f8e00ff */
[----:B------:R-:W-:Y:S01]  /*0770*/  LOP3.LUT R3, R31, 0x7c00, RZ, 0xc0, !PT ;  /* 0x00007c001f037812 */ /* 0x000fe200078ec0ff */
[----:B------:R-:W-:Y:S02]  /*0780*/  IMAD.U32 R5, RZ, RZ, UR5 ;  /* 0x00000005ff057e24 */ /* 0x000fe4000f8e00ff */
[----:B------:R-:W-:Y:S01]  /*0790*/  IMAD R0, R0, 0x10101, RZ ;  /* 0x0001010100007824 */ /* 0x000fe200078e02ff */
[----:B------:R-:W-:Y:S01]  /*07a0*/  SHF.R.U32.HI R17, RZ, 0xa, R3 ;  /* 0x0000000aff117819 */ /* 0x000fe20000011603 */
[----:B------:R0:W-:Y:S03]  /*07b0*/  STL.64 [R27], R2 ;  /* 0x000000021b007387 */ /* 0x0001e60000100a00 */
[----:B------:R-:W-:-:S04]  /*07c0*/  SHF.R.U32.HI R0, RZ, 0x4, R0 ;  /* 0x00000004ff007819 */ /* 0x000fc80000011600 */
[----:B------:R-:W-:-:S04]  /*07d0*/  LOP3.LUT R16, R0, 0x7f8000, RZ, 0xc0, !PT ;  /* 0x007f800000107812 */ /* 0x000fc800078ec0ff */
[----:B------:R-:W-:Y:S01]  /*07e0*/  SHF.R.U32.HI R0, RZ, 0xf, R16 ;  /* 0x0000000fff007819 */ /* 0x000fe20000011610 */
[----:B------:R0:W-:Y:S04]  /*07f0*/  STL.64 [R27+0x10], R16 ;  /* 0x000010101b007387 */ /* 0x0001e80000100a00 */
[----:B------:R0:W-:Y:S02]  /*0800*/  STL [R27+0x18], R0 ;  /* 0x000018001b007387 */ /* 0x0001e40000100800 */
[----:B------:R-:W-:-:S07]  /*0810*/  LEPC R20, `(.L_x_28) ;  /* 0x000000001014794e */ /* 0x000fce0000000000 */
[----:B01----:R-:W-:Y:S05]  /*0820*/  CALL.ABS.NOINC R8 ;  /* 0x0000000008007343 */ /* 0x003fea0003c00000 */
.L_x_28:
[----:B------:R-:W-:Y:S01]  /*0830*/  IMAD R17, R16, R17, RZ ;  /* 0x0000001110117224 */ /* 0x000fe200078e02ff */
[----:B------:R-:W0:Y:S01]  /*0840*/  LDCU.64 UR4, c[0x4][0x10] ;  /* 0x01000200ff0477ac */ /* 0x000e220008000a00 */
[C---:B------:R-:W-:Y:S02]  /*0850*/  IMAD.IADD R9, R33.reuse, 0x1, R22 ;  /* 0x0000000121097824 */ /* 0x040fe400078e0216 */
[----:B------:R-:W-:Y:S01]  /*0860*/  IMAD.MOV.U32 R8, RZ, RZ, R2 ;  /* 0x000000ffff087224 */ /* 0x000fe200078e0002 */
[----:B------:R-:W-:Y:S01]  /*0870*/  SHF.R.U32.HI R17, RZ, 0x5, R17 ;  /* 0x00000005ff117819 */ /* 0x000fe20000011611 */
[----:B------:R-:W-:Y:S01]  /*0880*/  IMAD.IADD R16, R33, 0x1, R16 ;  /* 0x0000000121107824 */ /* 0x000fe200078e0210 */
[----:B------:R1:W2:Y:S01]  /*0890*/  LDC.64 R2, c[0x4][R26] ;  /* 0x010000001a027b82 */ /* 0x0002a20000000a00 */
[----:B------:R-:W-:Y:S01]  /*08a0*/  IMAD.MOV.U32 R6, RZ, RZ, R29 ;  /* 0x000000ffff067224 */ /* 0x000fe200078e001d */
[----:B------:R1:W-:Y:S01]  /*08b0*/  STL.64 [R27], R8 ;  /* 0x000000081b007387 */ /* 0x0003e20000100a00 */
[----:B------:R-:W-:-:S03]  /*08c0*/  IMAD.MOV.U32 R7, RZ, RZ, R28 ;  /* 0x000000ffff077224 */ /* 0x000fc600078e001c */
[----:B------:R1:W-:Y:S01]  /*08d0*/  STL.64 [R27+0x8], R16 ;  /* 0x000008101b007387 */ /* 0x0003e20000100a00 */
[----:B0-----:R-:W-:Y:S01]  /*08e0*/  MOV R4, UR4 ;  /* 0x0000000400047c02 */ /* 0x001fe20008000f00 */
[----:B------:R-:W-:-:S07]  /*08f0*/  IMAD.U32 R5, RZ, RZ, UR5 ;  /* 0x00000005ff057e24 */ /* 0x000fce000f8e00ff */
[----:B------:R-:W-:-:S07]  /*0900*/  LEPC R20, `(.L_x_29) ;  /* 0x000000001014794e */ /* 0x000fce0000000000 */
[----:B-12---:R-:W-:Y:S05]  /*0910*/  CALL.ABS.NOINC R2 ;  /* 0x0000000002007343 */ /* 0x006fea0003c00000 */
.L_x_29:
[----:B------:R-:W-:Y:S01]  /*0920*/  LOP3.LUT R0, R24, 0x1f, RZ, 0xc0, !PT ;  /* 0x0000001f18007812 */ /* 0x000fe200078ec0ff */
[----:B------:R-:W0:Y:S01]  /*0930*/  LDCU.64 UR4, c[0x4][0x8] ;  /* 0x01000100ff0477ac */ /* 0x000e220008000a00 */
[----:B------:R-:W-:Y:S01]  /*0940*/  LOP3.LUT R25, R25, 0x7c00, RZ, 0xc0, !PT ;  /* 0x00007c0019197812 */ /* 0x000fe200078ec0ff */
[----:B------:R-:W-:Y:S01]  /*0950*/  IMAD.MOV.U32 R7, RZ, RZ, R28 ;  /* 0x000000ffff077224 */ /* 0x000fe200078e001c */
[----:B------:R-:W-:Y:S01]  /*0960*/  LOP3.LUT R22, R34, 0xf8000, RZ, 0xc0, !PT ;  /* 0x000f800022167812 */ /* 0x000fe200078ec0ff */
[C---:B------:R-:W-:Y:S01]  /*0970*/  IMAD R2, R0.reuse, 0x802, RZ ;  /* 0x0000080200027824 */ /* 0x040fe200078e02ff */
[----:B------:R-:W-:Y:S01]  /*0980*/  SHF.R.U32.HI R17, RZ, 0xa, R25 ;  /* 0x0000000aff117819 */ /* 0x000fe20000011619 */
[----:B------:R-:W-:Y:S01]  /*0990*/  IMAD R3, R0, 0x8020, RZ ;  /* 0x0000802000037824 */ /* 0x000fe200078e02ff */
[----:B------:R1:W-:Y:S01]  /*09a0*/  STL.64 [R27], R24 ;  /* 0x000000181b007387 */ /* 0x0003e20000100a00 */
[----:B------:R-:W-:Y:S02]  /*09b0*/  MOV R6, R29 ;  /* 0x0000001d00067202 */ /* 0x000fe40000000f00 */
[----:B------:R-:W-:Y:S01]  /*09c0*/  LOP3.LUT R2, R2, 0x2110, RZ, 0xc0, !PT ;  /* 0x0000211002027812 */ /* 0x000fe200078ec0ff */
[----:B------:R1:W-:Y:S03]  /*09d0*/  STL.64 [R27+0x8], R22 ;  /* 0x000008161b007387 */ /* 0x0003e60000100a00 */
[----:B------:R-:W-:Y:S01]  /*09e0*/  LOP3.LUT R2, R2, 0x88440, R3, 0xf8, !PT ;  /* 0x0008844002027812 */ /* 0x000fe200078ef803 */
[----:B0-----:R-:W-:-:S04]  /*09f0*/  IMAD.U32 R4, RZ, RZ, UR4 ;  /* 0x00000004ff047e24 */ /* 0x001fc8000f8e00ff */
[----:B------:R-:W-:Y:S02]  /*0a00*/  IMAD R2, R2, 0x10101, RZ ;  /* 0x0001010102027824 */ /* 0x000fe400078e02ff */
        /* <DEDUP_REMOVED lines=9> */
.L_x_30:
[----:B------:R-:W-:Y:S01]  /*0aa0*/  IMAD R17, R16, R17, RZ ;  /* 0x0000001110117224 */ /* 0x000fe200078e02ff */
[----:B------:R0:W1:Y:S01]  /*0ab0*/  LDC.64 R2, c[0x4][R26] ;  /* 0x010000001a027b82 */ /* 0x0000620000000a00 */
[----:B------:R-:W-:Y:S01]  /*0ac0*/  IMAD.IADD R16, R33, 0x1, R16 ;  /* 0x0000000121107824 */ /* 0x000fe200078e0210 */
[----:B------:R-:W2:Y:S01]  /*0ad0*/  LDCU.64 UR4, c[0x4][0x10] ;  /* 0x01000200ff0477ac */ /* 0x000ea20008000a00 */
[----:B------:R-:W-:Y:S01]  /*0ae0*/  VIADD R25, R19, 0x10000 ;  /* 0x0001000013197836 */ /* 0x000fe20000000000 */
[----:B------:R-:W-:Y:S01]  /*0af0*/  SHF.R.U32.HI R17, RZ, 0x5, R17 ;  /* 0x00000005ff117819 */ /* 0x000fe20000011611 */
[----:B------:R-:W-:Y:S01]  /*0b00*/  IMAD.MOV.U32 R7, RZ, RZ, R28 ;  /* 0x000000ffff077224 */ /* 0x000fe200078e001c */
[----:B------:R-:W-:Y:S02]  /*0b10*/  MOV R6, R29 ;  /* 0x0000001d00067202 */ /* 0x000fe40000000f00 */
[----:B------:R0:W-:Y:S04]  /*0b20*/  STL.64 [R27], R24 ;  /* 0x000000181b007387 */ /* 0x0001e80000100a00 */
[----:B------:R0:W-:Y:S01]  /*0b30*/  STL.64 [R27+0x8], R16 ;  /* 0x000008101b007387 */ /* 0x0001e20000100a00 */
[----:B--2---:R-:W-:-:S02]  /*0b40*/  IMAD.U32 R4, RZ, RZ, UR4 ;  /* 0x00000004ff047e24 */ /* 0x004fc4000f8e00ff */
[----:B------:R-:W-:-:S07]  /*0b50*/  IMAD.U32 R5, RZ, RZ, UR5 ;  /* 0x00000005ff057e24 */ /* 0x000fce000f8e00ff */
[----:B------:R-:W-:-:S07]  /*0b60*/  LEPC R20, `(.L_x_31) ;  /* 0x000000001014794e */ /* 0x000fce0000000000 */
[----:B01----:R-:W-:Y:S05]  /*0b70*/  CALL.ABS.NOINC R2 ;  /* 0x0000000002007343 */ /* 0x003fea0003c00000 */
.L_x_31:
[----:B------:R-:W-:Y:S01]  /*0b80*/  ISETP.NE.AND P0, PT, R24, 0x7ff, PT ;  /* 0x000007ff1800780c */ /* 0x000fe20003f05270 */
[----:B------:R-:W-:Y:S02]  /*0b90*/  VIADD R31, R31, 0x80 ;  /* 0x000000801f1f7836 */ /* 0x000fe40000000000 */
[----:B------:R-:W-:Y:S02]  /*0ba0*/  VIADD R30, R30, 0x20000 ;  /* 0x000200001e1e7836 */ /* 0x000fe40000000000 */
[----:B------:R-:W-:-:S08]  /*0bb0*/  VIADD R18, R18, 0x4 ;  /* 0x0000000412127836 */ /* 0x000fd00000000000 */
[----:B------:R-:W-:Y:S05]  /*0bc0*/  @P0 BRA `(.L_x_32) ;  /* 0xfffffff400500947 */ /* 0x000fea000383ffff */
.L_x_23:
[----:B------:R-:W-:Y:S05]  /*0bd0*/  BSYNC.RECONVERGENT B6 ;  /* 0x0000000000067941 */ /* 0x000fea0003800200 */
.L_x_22:
[----:B------:R-:W-:-:S04]  /*0be0*/  SHF.R.S32.HI R5, RZ, 0x1f, R32 ;  /* 0x0000001fff057819 */ /* 0x000fc80000011420 */
[CC--:B------:R-:W-:Y:S02]  /*0bf0*/  LEA.HI R0, R5.reuse, R32.reuse, RZ, 0xa ;  /* 0x0000002005007211 */ /* 0x0c0fe400078f50ff */
[----:B------:R-:W-:Y:S02]  /*0c00*/  LEA.HI R5, R5, R32, RZ, 0x5 ;  /* 0x0000002005057211 */ /* 0x000fe400078f28ff */
[----:B------:R-:W-:Y:S02]  /*0c10*/  LOP3.LUT R3, R0, 0xfc00, RZ, 0xc0, !PT ;  /* 0x0000fc0000037812 */ /* 0x000fe400078ec0ff */
[----:B------:R-:W-:Y:S02]  /*0c20*/  LOP3.LUT R5, R5, 0xffffffe0, RZ, 0xc0, !PT ;  /* 0xffffffe005057812 */ /* 0x000fe400078ec0ff */
[----:B------:R-:W-:Y:S01]  /*0c30*/  SHF.R.S32.HI R0, RZ, 0xa, R0 ;  /* 0x0000000aff007819 */ /* 0x000fe20000011400 */
[C---:B------:R-:W-:Y:S01]  /*0c40*/  IMAD.IADD R3, R32.reuse, 0x1, -R3 ;  /* 0x0000000120037824 */ /* 0x040fe200078e0a03 */
[----:B------:R-:W-:-:S04]  /*0c50*/  IADD3 R5, PT, PT, R32, -R5, RZ ;  /* 0x8000000520057210 */ /* 0x000fc80007ffe0ff */
[----:B------:R-:W-:-:S04]  /*0c60*/  PRMT R2, R3, 0x9910, RZ ;  /* 0x0000991003027816 */ /* 0x000fc800000000ff */
[----:B------:R-:W-:-:S04]  /*0c70*/  SHF.R.S32.HI R2, RZ, 0xf, R2 ;  /* 0x0000000fff027819 */ /* 0x000fc80000011402 */
[----:B------:R-:W-:-:S04]  /*0c80*/  LOP3.LUT R2, R2, 0xffff, RZ, 0xc0, !PT ;  /* 0x0000ffff02027812 */ /* 0x000fc800078ec0ff */
[----:B------:R-:W-:-:S04]  /*0c90*/  LEA.HI R3, R2, R3, RZ, 0x15 ;  /* 0x0000000302037211 */ /* 0x000fc800078fa8ff */
[----:B------:R-:W-:Y:S02]  /*0ca0*/  PRMT R4, R3, 0x9910, RZ ;  /* 0x0000991003047816 */ /* 0x000fe400000000ff */
[----:B------:R-:W0:Y:S02]  /*0cb0*/  LDC.64 R2, c[0x0][0x388] ;  /* 0x0000e200ff027b82 */ /* 0x000e240000000a00 */
[----:B------:R-:W-:-:S04]  /*0cc0*/  SHF.R.S32.HI R4, RZ, 0x5, R4 ;  /* 0x00000005ff047819 */ /* 0x000fc80000011404 */
[----:B------:R-:W-:Y:S01]  /*0cd0*/  PRMT R11, R4, 0x9910, RZ ;  /* 0x00009910040b7816 */ /* 0x000fe200000000ff */
[----:B------:R-:W-:-:S04]  /*0ce0*/  IMAD R4, R5, 0x8000, R0 ;  /* 0x0000800005047824 */ /* 0x000fc800078e0200 */
[----:B------:R-:W-:-:S04]  /*0cf0*/  IMAD R7, R11, 0x400, R4 ;  /* 0x000004000b077824 */ /* 0x000fc800078e0204 */
[----:B0-----:R-:W-:-:S05]  /*0d00*/  IMAD.WIDE R2, R7, 0x4, R2 ;  /* 0x0000000407027825 */ /* 0x001fca00078e0202 */
[----:B------:R0:W2:Y:S01]  /*0d10*/  LDG.E R9, desc[UR36][R2.64] ;  /* 0x0000002402097981 */ /* 0x0000a2000c1e1900 */
[C---:B------:R-:W-:Y:S02]  /*0d20*/  IMAD R4, R5.reuse, 0x802, RZ ;  /* 0x0000080205047824 */ /* 0x040fe400078e02ff */
[----:B------:R-:W-:-:S03]  /*0d30*/  IMAD R7, R5, 0x8020, RZ ;  /* 0x0000802005077824 */ /* 0x000fc600078e02ff */
[----:B------:R-:W-:Y:S02]  /*0d40*/  LOP3.LUT R6, R4, 0x22110, RZ, 0xc0, !PT ;  /* 0x0002211004067812 */ /* 0x000fe400078ec0ff */
[----:B------:R-:W0:Y:S02]  /*0d50*/  LDC.64 R4, c[0x0][0x380] ;  /* 0x0000e000ff047b82 */ /* 0x000e240000000a00 */
[----:B------:R-:W-:Y:S01]  /*0d60*/  LOP3.LUT R6, R6, 0x88440, R7, 0xf8, !PT ;  /* 0x0008844006067812 */ /* 0x000fe200078ef807 */
[----:B------:R-:W-:-:S04]  /*0d70*/  IMAD R7, R11, 0x400, R0 ;  /* 0x000004000b077824 */ /* 0x000fc800078e0200 */
[----:B------:R-:W-:-:S05]  /*0d80*/  IMAD R6, R6, 0x10101, RZ ;  /* 0x0001010106067824 */ /* 0x000fca00078e02ff */
[----:B------:R-:W-:-:S04]  /*0d90*/  SHF.R.U32.HI R6, RZ, 0x4, R6 ;  /* 0x00000004ff067819 */ /* 0x000fc80000011606 */
[----:B------:R-:W-:-:S05]  /*0da0*/  LOP3.LUT R6, R6, 0x7f8000, RZ, 0xc0, !PT ;  /* 0x007f800006067812 */ /* 0x000fca00078ec0ff */
[----:B------:R-:W-:-:S04]  /*0db0*/  IMAD.IADD R7, R6, 0x1, R7 ;  /* 0x0000000106077824 */ /* 0x000fc800078e0207 */
[----:B0-----:R-:W-:-:S05]  /*0dc0*/  IMAD.WIDE R2, R7, 0x4, R4 ;  /* 0x0000000407027825 */ /* 0x001fca00078e0204 */
[----:B--2---:R-:W-:Y:S01]  /*0dd0*/  STG.E desc[UR36][R2.64], R9 ;  /* 0x0000000902007986 */ /* 0x004fe2000c101924 */
[----:B------:R-:W-:Y:S05]  /*0de0*/  EXIT ;  /* 0x000000000000794d */ /* 0x000fea0003800000 */
.L_x_33:
        /* <DEDUP_REMOVED lines=9> */
.L_x_37:


//--------------------- .nv.global.init           --------------------------
	.section	.nv.global.init,"aw",@progbits
.nv.global.init:
	.type		$str$3,@object
	.size		$str$3,($str$1 - $str$3)
$str$3:
        /*0000*/ 	.byte	0x74, 0x69, 0x64, 0x20, 0x3a, 0x20, 0x25, 0x64, 0x2c, 0x20, 0x69, 0x6e, 0x5f, 0x69, 0x64, 0x78
        /*0010*/ 	.byte	0x20, 0x3a, 0x20, 0x25, 0x64, 0x2c, 0x20, 0x6f, 0x75, 0x74, 0x5f, 0x69, 0x64, 0x78, 0x3a, 0x20
        /*0020*/ 	.byte	0x25, 0x64, 0x0a, 0x00
	.type		$str$1,@object
	.size		$str$1,($str$2 - $str$1)
$str$1:
        /*0024*/ 	.byte	0x74, 0x69, 0x64, 0x20, 0x3a, 0x20, 0x25, 0x64, 0x2c, 0x20, 0x69, 0x6e, 0x5f, 0x69, 0x64, 0x78
        /*0034*/ 	.byte	0x20, 0x3a, 0x20, 0x25, 0x64, 0x2c, 0x20, 0x6f, 0x75, 0x74, 0x5f, 0x69, 0x64, 0x78, 0x3a, 0x20
        /*0044*/ 	.byte	0x25, 0x64, 0x2c, 0x20, 0x72, 0x6f, 0x6f, 0x74, 0x5f, 0x69, 0x64, 0x78, 0x3a, 0x20, 0x25, 0x64
        /*0054*/ 	.byte	0x0a, 0x00
	.type		$str$2,@object
	.size		$str$2,($str - $str$2)
$str$2:
        /*0056*/ 	.byte	0x74, 0x69, 0x64, 0x20, 0x3a, 0x20, 0x25, 0x64, 0x2c, 0x20, 0x6e, 0x72, 0x5f, 0x69, 0x64, 0x78
        /*0066*/ 	.byte	0x3a, 0x20, 0x25, 0x64, 0x2c, 0x20, 0x6e, 0x63, 0x5f, 0x69, 0x64, 0x78, 0x3a, 0x20, 0x25, 0x64
        /*0076*/ 	.byte	0x2c, 0x20, 0x6e, 0x6b, 0x5f, 0x69, 0x64, 0x78, 0x3a, 0x20, 0x25, 0x64, 0x2c, 0x20, 0x72, 0x69
        /*0086*/ 	.byte	0x64, 0x78, 0x3a, 0x20, 0x25, 0x64, 0x0a, 0x00
	.type		$str,@object
	.size		$str,(.L_0 - $str)
$str:
        /*008e*/ 	.byte	0x74, 0x69, 0x64, 0x20, 0x3a, 0x20, 0x25, 0x64, 0x2c, 0x20, 0x6e, 0x72, 0x5f, 0x69, 0x64, 0x78
        /*009e*/ 	.byte	0x3a, 0x20, 0x25, 0x64, 0x2c, 0x20, 0x6e, 0x63, 0x5f, 0x69, 0x64, 0x78, 0x3a, 0x20, 0x25, 0x64
        /*00ae*/ 	.byte	0x2c, 0x20, 0x6e, 0x6b, 0x5f, 0x69, 0x64, 0x78, 0x3a, 0x20, 0x25, 0x64, 0x2c, 0x20, 0x72, 0x69
        /*00be*/ 	.byte	0x64, 0x78, 0x3a, 0x20, 0x25, 0x64, 0x2c, 0x20, 0x72, 0x6f, 0x6f, 0x74, 0x5f, 0x72, 0x69, 0x64
        /*00ce*/ 	.byte	0x78, 0x3a, 0x20, 0x25, 0x64, 0x2c, 0x20, 0x72, 0x6f, 0x6f, 0x74, 0x5f, 0x63, 0x69, 0x64, 0x78
        /*00de*/ 	.byte	0x3a, 0x20, 0x25, 0x64, 0x0a, 0x00
.L_0:


//--------------------- .nv.shared.reserved.0     --------------------------
	.section	.nv.shared.reserved.0,"aw",@nobits
	.weak		__nv_reservedSMEM_offset_0_alias
	.size		__nv_reservedSMEM_offset_0_alias, 0, 64
	.other		__nv_reservedSMEM_offset_0_alias,@"STO_CUDA_RESERVED_SHARED STV_DEFAULT"
__nv_reservedSMEM_offset_0_alias:
	.zero		0
	.zero		64


//--------------------- .nv.constant0._Z14fft3dyy_kernelPiS_iiii --------------------------
	.section	.nv.constant0._Z14fft3dyy_kernelPiS_iiii,"a",@progbits
	.sectionflags	@""
	.align	4
.nv.constant0._Z14fft3dyy_kernelPiS_iiii:
	.zero		928


//--------------------- .nv.constant0._Z14fft3dyx_kernelPiS_iiii --------------------------
	.section	.nv.constant0._Z14fft3dyx_kernelPiS_iiii,"a",@progbits
	.sectionflags	@""
	.align	4
.nv.constant0._Z14fft3dyx_kernelPiS_iiii:
	.zero		928


//--------------------- .nv.constant0._Z14fft3dxy_kernelPiS_iiii --------------------------
	.section	.nv.constant0._Z14fft3dxy_kernelPiS_iiii,"a",@progbits
	.sectionflags	@""
	.align	4
.nv.constant0._Z14fft3dxy_kernelPiS_iiii:
	.zero		928


//--------------------- .nv.constant0._Z14fft3dxx_kernelPiS_iiii --------------------------
	.section	.nv.constant0._Z14fft3dxx_kernelPiS_iiii,"a",@progbits
	.sectionflags	@""
	.align	4
.nv.constant0._Z14fft3dxx_kernelPiS_iiii:
	.zero		928


//--------------------- SYMBOLS --------------------------

	.type		.nv.reservedSmem.offset0,@object
	.size		.nv.reservedSmem.offset0,0x4
	.type		vprintf,@function
